// auto-generated by cutlass_sweep.gemm — config: {"arch": "sm_100", "cluster_m": 2, "cluster_n": 1, "dtype": "e5m2", "stages": 0, "tile_k": 32, "tile_m": 64, "tile_n": 64}
#include "cutlass/cutlass.h"
#include "cutlass/gemm/collective/collective_builder.hpp"
#include "cutlass/gemm/device/gemm_universal_adapter.h"
#include "cutlass/gemm/kernel/gemm_universal.hpp"
#include "cutlass/epilogue/collective/collective_builder.hpp"

using ElemA = cutlass::float_e5m2_t;
using ElemB = cutlass::float_e5m2_t;
using ElemCD = cutlass::float_e5m2_t;
using Acc  = float;
using TileShape    = cute::Shape<cute::_64, cute::_64, cute::_32>;
using ClusterShape = cute::Shape<cute::_2, cute::_1, cute::_1>;

using CollectiveEpilogue = typename cutlass::epilogue::collective::CollectiveBuilder<
    cutlass::arch::Sm100, cutlass::arch::OpClassTensorOp,
    TileShape, ClusterShape,
    cutlass::epilogue::collective::EpilogueTileAuto,
    Acc, Acc,
    ElemCD, cutlass::layout::RowMajor, 128 / cutlass::sizeof_bits<ElemCD>::value,
    ElemCD, cutlass::layout::RowMajor, 128 / cutlass::sizeof_bits<ElemCD>::value,
    cutlass::epilogue::collective::EpilogueScheduleAuto
  >::CollectiveOp;

using CollectiveMainloop = typename cutlass::gemm::collective::CollectiveBuilder<
    cutlass::arch::Sm100, cutlass::arch::OpClassTensorOp,
    ElemA, cutlass::layout::RowMajor, 128 / cutlass::sizeof_bits<ElemA>::value,
    ElemB, cutlass::layout::ColumnMajor, 128 / cutlass::sizeof_bits<ElemB>::value,
    Acc,
    TileShape, ClusterShape,
    cutlass::gemm::collective::StageCountAutoCarveout<static_cast<int>(sizeof(typename CollectiveEpilogue::SharedStorage))>,
    cutlass::gemm::collective::KernelScheduleAuto
  >::CollectiveOp;

using GemmKernel = cutlass::gemm::kernel::GemmUniversal<
    cute::Shape<int,int,int,int>,
    CollectiveMainloop,
    CollectiveEpilogue
>;
using Gemm = cutlass::gemm::device::GemmUniversalAdapter<GemmKernel>;

// Force the device kernel symbol into the cubin without needing a host main.
auto* _anchor = &cutlass::device_kernel<GemmKernel>;


// ===== COMPILED SASS (sm_100a) =====

	.target	sm_100a

	.elftype	@"ET_EXEC"


//--------------------- .note.nv.tkinfo           --------------------------
	.section	.note.nv.tkinfo,"",@"SHT_NOTE"
	.sectionflags	@"SHF_NOTE_NV_TKINFO"
	.tkinfo
        /*0018*/ 	.word	0x00000002
        /*0030*/ 	.string	""
        /*0030*/ 	.string	"ptxas"
        /*0030*/ 	.string	"Cuda compilation tools, release 13.0, V13.0.88"
        /*0030*/ 	.string	"Build cuda_13.0.r13.0/compiler.36424714_0"
        /*0030*/ 	.string	"-arch sm_100a -m 64 "



//--------------------- .note.nv.cuinfo           --------------------------
	.section	.note.nv.cuinfo,"",@"SHT_NOTE"
	.sectionflags	@"SHF_NOTE_NV_CUINFO"
        /*0018*/ 	.short	0x0002
        /*001a*/ 	.short	0x0064
        /*001c*/ 	.short	0x0082
	.zero		2


//--------------------- .nv.info                  --------------------------
	.section	.nv.info,"",@"SHT_CUDA_INFO"
	.align	4


	//----- nvinfo : EIATTR_REGCOUNT
	.align		4
        /*0000*/ 	.byte	0x04, 0x2f
        /*0002*/ 	.short	(.L_19 - .L_18)
	.align		4
.L_18:
        /*0004*/ 	.word	index@(_ZN7cutlass13device_kernelINS_4gemm6kernel13GemmUniversalIN4cute5tupleIJiiiiEEENS1_10collective13CollectiveMmaINS1_35MainloopSm100TmaUmmaWarpSpecializedILi54ELi2ELi4ENS5_IJNS4_1CILi2EEENSA_ILi1EEESC_EEEEENS5_IJNSA_ILi64EEESF_NSA_ILi32EEEEEENS_12float_e5m2_tENS5_IJlSC_lEEESI_SJ_NS4_8TiledMMAINS4_8MMA_AtomIJNS4_10MMA_TraitsINS4_19SM100_MMA_F8F6F4_SSEJSI_SI_fSF_SF_NS4_17integral_constantINS4_4UMMA5MajorELSQ_0EEESR_NSO_INSP_7ScaleInELSS_0EEEST_EEEEEENS4_6LayoutINS5_IJSC_SC_SC_EEENS5_IJNSA_ILi0EEESY_SY_EEEEENS5_IJNS4_10UnderscoreES11_S11_EEEEENS4_13SM90_TMA_LOADENS4_14ComposedLayoutINS4_7SwizzleILi1ELi4ELi3EEENS4_18smem_ptr_flag_bitsILi8EEENSW_INS5_IJNSA_ILi8EEESG_EEENS5_IJSG_SC_EEEEEEEvNS4_8identityENS4_23SM90_TMA_LOAD_MULTICASTES1E_vS1F_EENS_8epilogue10collective18CollectiveEpilogueINS1I_23Sm100TmaWarpSpecializedILi1ELi1ELi32ELb0ELb0EEEJSH_NS5_IJNSW_ISF_SC_EES1N_EEESI_SJ_SI_SJ_NS1I_6fusion15FusionCallbacksIS1M_NS1P_17LinearCombinationISI_fSI_fLNS_15FloatRoundStyleE2EEESH_S1O_JEEENS4_5SM1004TMEM4LOAD26SM100_TMEM_LOAD_16dp32b32xES14_NS15_INS16_ILi2ELi4ELi3EEES19_NSW_INS5_IJS1A_SF_EEENS5_IJSF_SC_EEEEEEENS4_39AutoVectorizingCopyWithAssumedAlignmentILi128EEENS4_14SM90_TMA_STOREES23_S25_S25_EEEvvEEEEvNT_6ParamsE)
        /*0008*/ 	.word	0x00000059


	//----- nvinfo : EIATTR_FRAME_SIZE
	.align		4
.L_19:
        /*000c*/ 	.byte	0x04, 0x11
        /*000e*/ 	.short	(.L_21 - .L_20)
	.align		4
.L_20:
        /*0010*/ 	.word	index@($__internal_2_$__cuda_sm10x_tcgen05_guardrail_trap_unallocated_columns_being_dealloced)
        /*0014*/ 	.word	0x00000000


	//----- nvinfo : EIATTR_FRAME_SIZE
	.align		4
.L_21:
        /*0018*/ 	.byte	0x04, 0x11
        /*001a*/ 	.short	(.L_23 - .L_22)
	.align		4
.L_22:
        /*001c*/ 	.word	index@($__internal_1_$__cuda_sm10x_tcgen05_guardrail_trap_phase_invalid_during_alloc)
        /*0020*/ 	.word	0x00000000


	//----- nvinfo : EIATTR_FRAME_SIZE
	.align		4
.L_23:
        /*0024*/ 	.byte	0x04, 0x11
        /*0026*/ 	.short	(.L_25 - .L_24)
	.align		4
.L_24:
        /*0028*/ 	.word	index@($__internal_0_$__cuda_sm10x_tcgen05_guardrail_trap_col_being_dealloced_not_returned_by_alloc)
        /*002c*/ 	.word	0x00000000


	//----- nvinfo : EIATTR_FRAME_SIZE
	.align		4
.L_25:
        /*0030*/ 	.byte	0x04, 0x11
        /*0032*/ 	.short	(.L_27 - .L_26)
	.align		4
.L_26:
        /*0034*/ 	.word	index@(_ZN7cutlass13device_kernelINS_4gemm6kernel13GemmUniversalIN4cute5tupleIJiiiiEEENS1_10collective13CollectiveMmaINS1_35MainloopSm100TmaUmmaWarpSpecializedILi54ELi2ELi4ENS5_IJNS4_1CILi2EEENSA_ILi1EEESC_EEEEENS5_IJNSA_ILi64EEESF_NSA_ILi32EEEEEENS_12float_e5m2_tENS5_IJlSC_lEEESI_SJ_NS4_8TiledMMAINS4_8MMA_AtomIJNS4_10MMA_TraitsINS4_19SM100_MMA_F8F6F4_SSEJSI_SI_fSF_SF_NS4_17integral_constantINS4_4UMMA5MajorELSQ_0EEESR_NSO_INSP_7ScaleInELSS_0EEEST_EEEEEENS4_6LayoutINS5_IJSC_SC_SC_EEENS5_IJNSA_ILi0EEESY_SY_EEEEENS5_IJNS4_10UnderscoreES11_S11_EEEEENS4_13SM90_TMA_LOADENS4_14ComposedLayoutINS4_7SwizzleILi1ELi4ELi3EEENS4_18smem_ptr_flag_bitsILi8EEENSW_INS5_IJNSA_ILi8EEESG_EEENS5_IJSG_SC_EEEEEEEvNS4_8identityENS4_23SM90_TMA_LOAD_MULTICASTES1E_vS1F_EENS_8epilogue10collective18CollectiveEpilogueINS1I_23Sm100TmaWarpSpecializedILi1ELi1ELi32ELb0ELb0EEEJSH_NS5_IJNSW_ISF_SC_EES1N_EEESI_SJ_SI_SJ_NS1I_6fusion15FusionCallbacksIS1M_NS1P_17LinearCombinationISI_fSI_fLNS_15FloatRoundStyleE2EEESH_S1O_JEEENS4_5SM1004TMEM4LOAD26SM100_TMEM_LOAD_16dp32b32xES14_NS15_INS16_ILi2ELi4ELi3EEES19_NSW_INS5_IJS1A_SF_EEENS5_IJSF_SC_EEEEEEENS4_39AutoVectorizingCopyWithAssumedAlignmentILi128EEENS4_14SM90_TMA_STOREES23_S25_S25_EEEvvEEEEvNT_6ParamsE)
        /*0038*/ 	.word	0x00000000


	//----- nvinfo : EIATTR_MIN_STACK_SIZE
	.align		4
.L_27:
        /*003c*/ 	.byte	0x04, 0x12
        /*003e*/ 	.short	(.L_29 - .L_28)
	.align		4
.L_28:
        /*0040*/ 	.word	index@(_ZN7cutlass13device_kernelINS_4gemm6kernel13GemmUniversalIN4cute5tupleIJiiiiEEENS1_10collective13CollectiveMmaINS1_35MainloopSm100TmaUmmaWarpSpecializedILi54ELi2ELi4ENS5_IJNS4_1CILi2EEENSA_ILi1EEESC_EEEEENS5_IJNSA_ILi64EEESF_NSA_ILi32EEEEEENS_12float_e5m2_tENS5_IJlSC_lEEESI_SJ_NS4_8TiledMMAINS4_8MMA_AtomIJNS4_10MMA_TraitsINS4_19SM100_MMA_F8F6F4_SSEJSI_SI_fSF_SF_NS4_17integral_constantINS4_4UMMA5MajorELSQ_0EEESR_NSO_INSP_7ScaleInELSS_0EEEST_EEEEEENS4_6LayoutINS5_IJSC_SC_SC_EEENS5_IJNSA_ILi0EEESY_SY_EEEEENS5_IJNS4_10UnderscoreES11_S11_EEEEENS4_13SM90_TMA_LOADENS4_14ComposedLayoutINS4_7SwizzleILi1ELi4ELi3EEENS4_18smem_ptr_flag_bitsILi8EEENSW_INS5_IJNSA_ILi8EEESG_EEENS5_IJSG_SC_EEEEEEEvNS4_8identityENS4_23SM90_TMA_LOAD_MULTICASTES1E_vS1F_EENS_8epilogue10collective18CollectiveEpilogueINS1I_23Sm100TmaWarpSpecializedILi1ELi1ELi32ELb0ELb0EEEJSH_NS5_IJNSW_ISF_SC_EES1N_EEESI_SJ_SI_SJ_NS1I_6fusion15FusionCallbacksIS1M_NS1P_17LinearCombinationISI_fSI_fLNS_15FloatRoundStyleE2EEESH_S1O_JEEENS4_5SM1004TMEM4LOAD26SM100_TMEM_LOAD_16dp32b32xES14_NS15_INS16_ILi2ELi4ELi3EEES19_NSW_INS5_IJS1A_SF_EEENS5_IJSF_SC_EEEEEEENS4_39AutoVectorizingCopyWithAssumedAlignmentILi128EEENS4_14SM90_TMA_STOREES23_S25_S25_EEEvvEEEEvNT_6ParamsE)
        /*0044*/ 	.word	0x00000000
.L_29:


//--------------------- .nv.compat                --------------------------
	.section	.nv.compat,"",@"SHT_CUDA_COMPAT_INFO"
	.align	4
        /*0000*/ 	.byte	0x02, 0x09, 0x01, 0x00, 0x02, 0x02, 0x02, 0x00, 0x02, 0x05, 0x05, 0x00, 0x03, 0x07, 0x01, 0x01
        /*0010*/ 	.byte	0x02, 0x03, 0x01, 0x00, 0x02, 0x06, 0x01, 0x00, 0x04, 0x0b, 0x08, 0x00, 0x09, 0x00, 0x00, 0x00
        /*0020*/ 	.byte	0x00, 0x00, 0x00, 0x00


//--------------------- .nv.info._ZN7cutlass13device_kernelINS_4gemm6kernel13GemmUniversalIN4cute5tupleIJiiiiEEENS1_10collective13CollectiveMmaINS1_35MainloopSm100TmaUmmaWarpSpecializedILi54ELi2ELi4ENS5_IJNS4_1CILi2EEENSA_ILi1EEESC_EEEEENS5_IJNSA_ILi64EEESF_NSA_ILi32EEEEEENS_12float_e5m2_tENS5_IJlSC_lEEESI_SJ_NS4_8TiledMMAINS4_8MMA_AtomIJNS4_10MMA_TraitsINS4_19SM100_MMA_F8F6F4_SSEJSI_SI_fSF_SF_NS4_17integral_constantINS4_4UMMA5MajorELSQ_0EEESR_NSO_INSP_7ScaleInELSS_0EEEST_EEEEEENS4_6LayoutINS5_IJSC_SC_SC_EEENS5_IJNSA_ILi0EEESY_SY_EEEEENS5_IJNS4_10UnderscoreES11_S11_EEEEENS4_13SM90_TMA_LOADENS4_14ComposedLayoutINS4_7SwizzleILi1ELi4ELi3EEENS4_18smem_ptr_flag_bitsILi8EEENSW_INS5_IJNSA_ILi8EEESG_EEENS5_IJSG_SC_EEEEEEEvNS4_8identityENS4_23SM90_TMA_LOAD_MULTICASTES1E_vS1F_EENS_8epilogue10collective18CollectiveEpilogueINS1I_23Sm100TmaWarpSpecializedILi1ELi1ELi32ELb0ELb0EEEJSH_NS5_IJNSW_ISF_SC_EES1N_EEESI_SJ_SI_SJ_NS1I_6fusion15FusionCallbacksIS1M_NS1P_17LinearCombinationISI_fSI_fLNS_15FloatRoundStyleE2EEESH_S1O_JEEENS4_5SM1004TMEM4LOAD26SM100_TMEM_LOAD_16dp32b32xES14_NS15_INS16_ILi2ELi4ELi3EEES19_NSW_INS5_IJS1A_SF_EEENS5_IJSF_SC_EEEEEEENS4_39AutoVectorizingCopyWithAssumedAlignmentILi128EEENS4_14SM90_TMA_STOREES23_S25_S25_EEEvvEEEEvNT_6ParamsE --------------------------
	.section	.nv.info._ZN7cutlass13device_kernelINS_4gemm6kernel13GemmUniversalIN4cute5tupleIJiiiiEEENS1_10collective13CollectiveMmaINS1_35MainloopSm100TmaUmmaWarpSpecializedILi54ELi2ELi4ENS5_IJNS4_1CILi2EEENSA_ILi1EEESC_EEEEENS5_IJNSA_ILi64EEESF_NSA_ILi32EEEEEENS_12float_e5m2_tENS5_IJlSC_lEEESI_SJ_NS4_8TiledMMAINS4_8MMA_AtomIJNS4_10MMA_TraitsINS4_19SM100_MMA_F8F6F4_SSEJSI_SI_fSF_SF_NS4_17integral_constantINS4_4UMMA5MajorELSQ_0EEESR_NSO_INSP_7ScaleInELSS_0EEEST_EEEEEENS4_6LayoutINS5_IJSC_SC_SC_EEENS5_IJNSA_ILi0EEESY_SY_EEEEENS5_IJNS4_10UnderscoreES11_S11_EEEEENS4_13SM90_TMA_LOADENS4_14ComposedLayoutINS4_7SwizzleILi1ELi4ELi3EEENS4_18smem_ptr_flag_bitsILi8EEENSW_INS5_IJNSA_ILi8EEESG_EEENS5_IJSG_SC_EEEEEEEvNS4_8identityENS4_23SM90_TMA_LOAD_MULTICASTES1E_vS1F_EENS_8epilogue10collective18CollectiveEpilogueINS1I_23Sm100TmaWarpSpecializedILi1ELi1ELi32ELb0ELb0EEEJSH_NS5_IJNSW_ISF_SC_EES1N_EEESI_SJ_SI_SJ_NS1I_6fusion15FusionCallbacksIS1M_NS1P_17LinearCombinationISI_fSI_fLNS_15FloatRoundStyleE2EEESH_S1O_JEEENS4_5SM1004TMEM4LOAD26SM100_TMEM_LOAD_16dp32b32xES14_NS15_INS16_ILi2ELi4ELi3EEES19_NSW_INS5_IJS1A_SF_EEENS5_IJSF_SC_EEEEEEENS4_39AutoVectorizingCopyWithAssumedAlignmentILi128EEENS4_14SM90_TMA_STOREES23_S25_S25_EEEvvEEEEvNT_6ParamsE,"",@"SHT_CUDA_INFO"
	.sectionflags	@""
	.align	4


	//----- nvinfo : EIATTR_CUDA_API_VERSION
	.align		4
        /*0000*/ 	.byte	0x04, 0x37
        /*0002*/ 	.short	(.L_31 - .L_30)
.L_30:
        /*0004*/ 	.word	0x00000082


	//----- nvinfo : EIATTR_KPARAM_INFO
	.align		4
.L_31:
        /*0008*/ 	.byte	0x04, 0x17
        /*000a*/ 	.short	(.L_33 - .L_32)
.L_32:
        /*000c*/ 	.word	0x00000000
        /*0010*/ 	.short	0x0000
        /*0012*/ 	.short	0x0000
        /*0014*/ 	.byte	0x00, 0xf0, 0x01, 0x20


	//----- nvinfo : EIATTR_AT_ENTRY_FRAGMENTS
	.align		4
.L_33:
        /*0018*/ 	.byte	0x04, 0x4f
        /*001a*/ 	.short	(.L_35 - .L_34)


	//   ....[0]....
.L_34:
        /*001c*/ 	.word	0x00000006


	//----- nvinfo : EIATTR_RESERVED_SMEM_USED
	.align		4
.L_35:
        /*0020*/ 	.byte	0x01, 0x41
	.zero		2


	//----- nvinfo : EIATTR_SPARSE_MMA_MASK
	.align		4
        /*0024*/ 	.byte	0x03, 0x50
        /*0026*/ 	.short	0x0000


	//----- nvinfo : EIATTR_TCGEN05_1CTA_USED
	.align		4
        /*0028*/ 	.byte	0x01, 0x51
	.zero		2


	//----- nvinfo : EIATTR_MAXREG_COUNT
	.align		4
        /*002c*/ 	.byte	0x03, 0x1b
        /*002e*/ 	.short	0x00ff


	//----- nvinfo : EIATTR_NUM_BARRIERS
	.align		4
        /*0030*/ 	.byte	0x02, 0x4c
        /*0032*/ 	.byte	0x07
	.zero		1


	//----- nvinfo : EIATTR_EXTERNS
	.align		4
        /*0034*/ 	.byte	0x04, 0x0f
        /*0036*/ 	.short	(.L_37 - .L_36)


	//   ....[0]....
	.align		4
.L_36:
        /*0038*/ 	.word	index@(__assertfail)


	//----- nvinfo : EIATTR_MERCURY_ISA_VERSION
	.align		4
.L_37:
        /*003c*/ 	.byte	0x03, 0x5f
        /*003e*/ 	.short	0x0101


	//----- nvinfo : EIATTR_INT_WARP_WIDE_INSTR_OFFSETS
	.align		4
        /*0040*/ 	.byte	0x04, 0x31
        /*0042*/ 	.short	(.L_39 - .L_38)


	//   ....[0]....
.L_38:
        /*0044*/ 	.word	0x00005d30


	//   ....[1]....
        /*0048*/ 	.word	0x00005d60


	//   ....[2]....
        /*004c*/ 	.word	0x00005d80


	//   ....[3]....
        /*0050*/ 	.word	0x00006960


	//   ....[4]....
        /*0054*/ 	.word	0x00006a10


	//----- nvinfo : EIATTR_COOP_GROUP_MASK_REGIDS
	.align		4
.L_39:
        /*0058*/ 	.byte	0x04, 0x29
        /*005a*/ 	.short	(.L_41 - .L_40)


	//   ....[0]....
.L_40:
        /*005c*/ 	.word	0xffffffff


	//   ....[1]....
        /*0060*/ 	.word	0xffffffff


	//   ....[2]....
        /*0064*/ 	.word	0xffffffff


	//   ....[3]....
        /*0068*/ 	.word	0xffffffff


	//   ....[4]....
        /*006c*/ 	.word	0xffffffff


	//   ....[5]....
        /*0070*/ 	.word	0xffffffff


	//   ....[6]....
        /*0074*/ 	.word	0xffffffff


	//   ....[7]....
        /*0078*/ 	.word	0xffffffff


	//   ....[8]....
        /*007c*/ 	.word	0xffffffff


	//   ....[9]....
        /*0080*/ 	.word	0xffffffff


	//   ....[10]....
        /*0084*/ 	.word	0xffffffff


	//   ....[11]....
        /*0088*/ 	.word	0xffffffff


	//   ....[12]....
        /*008c*/ 	.word	0xffffffff


	//   ....[13]....
        /*0090*/ 	.word	0xffffffff


	//----- nvinfo : EIATTR_COOP_GROUP_INSTR_OFFSETS
	.align		4
.L_41:
        /*0094*/ 	.byte	0x04, 0x28
        /*0096*/ 	.short	(.L_43 - .L_42)


	//   ....[0]....
.L_42:
        /*0098*/ 	.word	0x00000080


	//   ....[1]....
        /*009c*/ 	.word	0x000004e0


	//   ....[2]....
        /*00a0*/ 	.word	0x00000ce0


	//   ....[3]....
        /*00a4*/ 	.word	0x00000e20


	//   ....[4]....
        /*00a8*/ 	.word	0x00000f20


	//   ....[5]....
        /*00ac*/ 	.word	0x00001090


	//   ....[6]....
        /*00b0*/ 	.word	0x00001230


	//   ....[7]....
        /*00b4*/ 	.word	0x000013f0


	//   ....[8]....
        /*00b8*/ 	.word	0x000025b0


	//   ....[9]....
        /*00bc*/ 	.word	0x00005070


	//   ....[10]....
        /*00c0*/ 	.word	0x00005280


	//   ....[11]....
        /*00c4*/ 	.word	0x000052b0


	//   ....[12]....
        /*00c8*/ 	.word	0x00005c10


	//   ....[13]....
        /*00cc*/ 	.word	0x00005e40


	//----- nvinfo : EIATTR_VRC_CTA_INIT_COUNT
	.align		4
.L_43:
        /*00d0*/ 	.byte	0x02, 0x4a
        /*00d2*/ 	.byte	0x80
	.zero		1


	//----- nvinfo : EIATTR_SYSCALL_OFFSETS
	.align		4
        /*00d4*/ 	.byte	0x04, 0x46
        /*00d6*/ 	.short	(.L_45 - .L_44)


	//   ....[0]....
.L_44:
        /*00d8*/ 	.word	0x00007580


	//   ....[1]....
        /*00dc*/ 	.word	0x000076c0


	//   ....[2]....
        /*00e0*/ 	.word	0x00007e40


	//----- nvinfo : EIATTR_MBARRIER_INSTR_OFFSETS
	.align		4
.L_45:
        /*00e4*/ 	.byte	0x04, 0x39
        /*00e6*/ 	.short	(.L_47 - .L_46)


	//   ....[0]....
.L_46:
        /*00e8*/ 	.word	0x00000600
        /*00ec*/ 	.word	0x000000ff
        /*00f0*/ 	.word	0x00000000
        /*00f4*/ 	.short	0x0100
        /*00f6*/ 	.byte	0x04
	.zero		1


	//   ....[1]....
        /*00f8*/ 	.word	0x00000610
        /*00fc*/ 	.word	0x000000ff
        /*0100*/ 	.word	0x000001b0
        /*0104*/ 	.short	0x0100
        /*0106*/ 	.byte	0x04
	.zero		1


	//   ....[2]....
        /*0108*/ 	.word	0x00000620
        /*010c*/ 	.word	0x000000ff
        /*0110*/ 	.word	0x00000008
        /*0114*/ 	.short	0x0100
        /*0116*/ 	.byte	0x04
	.zero		1


	//   ....[3]....
        /*0118*/ 	.word	0x00000630
        /*011c*/ 	.word	0x000000ff
        /*0120*/ 	.word	0x000001b8
        /*0124*/ 	.short	0x0100
        /*0126*/ 	.byte	0x04
	.zero		1


	//   ....[4]....
        /*0128*/ 	.word	0x00000640
        /*012c*/ 	.word	0x000000ff
        /*0130*/ 	.word	0x00000010
        /*0134*/ 	.short	0x0100
        /*0136*/ 	.byte	0x04
	.zero		1


	//   ....[5]....
        /*0138*/ 	.word	0x00000650
        /*013c*/ 	.word	0x000000ff
        /*0140*/ 	.word	0x000001c0
        /*0144*/ 	.short	0x0100
        /*0146*/ 	.byte	0x04
	.zero		1


	//   ....[6]....
        /*0148*/ 	.word	0x00000660
        /*014c*/ 	.word	0x000000ff
        /*0150*/ 	.word	0x00000018
        /*0154*/ 	.short	0x0100
        /*0156*/ 	.byte	0x04
	.zero		1


	//   ....[7]....
        /*0158*/ 	.word	0x00000670
        /*015c*/ 	.word	0x000000ff
        /*0160*/ 	.word	0x000001c8
        /*0164*/ 	.short	0x0100
        /*0166*/ 	.byte	0x04
	.zero		1


	//   ....[8]....
        /*0168*/ 	.word	0x00000680
        /*016c*/ 	.word	0x000000ff
        /*0170*/ 	.word	0x00000020
        /*0174*/ 	.short	0x0100
        /*0176*/ 	.byte	0x04
	.zero		1


	//   ....[9]....
        /*0178*/ 	.word	0x00000690
        /*017c*/ 	.word	0x000000ff
        /*0180*/ 	.word	0x000001d0
        /*0184*/ 	.short	0x0100
        /*0186*/ 	.byte	0x04
	.zero		1


	//   ....[10]....
        /*0188*/ 	.word	0x000006a0
        /*018c*/ 	.word	0x000000ff
        /*0190*/ 	.word	0x00000028
        /*0194*/ 	.short	0x0100
        /*0196*/ 	.byte	0x04
	.zero		1


	//   ....[11]....
        /*0198*/ 	.word	0x000006b0
        /*019c*/ 	.word	0x000000ff
        /*01a0*/ 	.word	0x000001d8
        /*01a4*/ 	.short	0x0100
        /*01a6*/ 	.byte	0x04
	.zero		1


	//   ....[12]....
        /*01a8*/ 	.word	0x000006c0
        /*01ac*/ 	.word	0x000000ff
        /*01b0*/ 	.word	0x00000030
        /*01b4*/ 	.short	0x0100
        /*01b6*/ 	.byte	0x04
	.zero		1


	//   ....[13]....
        /*01b8*/ 	.word	0x000006d0
        /*01bc*/ 	.word	0x000000ff
        /*01c0*/ 	.word	0x000001e0
        /*01c4*/ 	.short	0x0100
        /*01c6*/ 	.byte	0x04
	.zero		1


	//   ....[14]....
        /*01c8*/ 	.word	0x000006e0
        /*01cc*/ 	.word	0x000000ff
        /*01d0*/ 	.word	0x00000038
        /*01d4*/ 	.short	0x0100
        /*01d6*/ 	.byte	0x04
	.zero		1


	//   ....[15]....
        /*01d8*/ 	.word	0x000006f0
        /*01dc*/ 	.word	0x000000ff
        /*01e0*/ 	.word	0x000001e8
        /*01e4*/ 	.short	0x0100
        /*01e6*/ 	.byte	0x04
	.zero		1


	//   ....[16]....
        /*01e8*/ 	.word	0x00000700
        /*01ec*/ 	.word	0x000000ff
        /*01f0*/ 	.word	0x00000040
        /*01f4*/ 	.short	0x0100
        /*01f6*/ 	.byte	0x04
	.zero		1


	//   ....[17]....
        /*01f8*/ 	.word	0x00000710
        /*01fc*/ 	.word	0x000000ff
        /*0200*/ 	.word	0x000001f0
        /*0204*/ 	.short	0x0100
        /*0206*/ 	.byte	0x04
	.zero		1


	//   ....[18]....
        /*0208*/ 	.word	0x00000720
        /*020c*/ 	.word	0x000000ff
        /*0210*/ 	.word	0x00000048
        /*0214*/ 	.short	0x0100
        /*0216*/ 	.byte	0x04
	.zero		1


	//   ....[19]....
        /*0218*/ 	.word	0x00000730
        /*021c*/ 	.word	0x000000ff
        /*0220*/ 	.word	0x000001f8
        /*0224*/ 	.short	0x0100
        /*0226*/ 	.byte	0x04
	.zero		1


	//   ....[20]....
        /*0228*/ 	.word	0x00000740
        /*022c*/ 	.word	0x000000ff
        /*0230*/ 	.word	0x00000050
        /*0234*/ 	.short	0x0100
        /*0236*/ 	.byte	0x04
	.zero		1


	//   ....[21]....
        /*0238*/ 	.word	0x00000750
        /*023c*/ 	.word	0x000000ff
        /*0240*/ 	.word	0x00000200
        /*0244*/ 	.short	0x0100
        /*0246*/ 	.byte	0x04
	.zero		1


	//   ....[22]....
        /*0248*/ 	.word	0x00000760
        /*024c*/ 	.word	0x000000ff
        /*0250*/ 	.word	0x00000058
        /*0254*/ 	.short	0x0100
        /*0256*/ 	.byte	0x04
	.zero		1


	//   ....[23]....
        /*0258*/ 	.word	0x00000770
        /*025c*/ 	.word	0x000000ff
        /*0260*/ 	.word	0x00000208
        /*0264*/ 	.short	0x0100
        /*0266*/ 	.byte	0x04
	.zero		1


	//   ....[24]....
        /*0268*/ 	.word	0x00000780
        /*026c*/ 	.word	0x000000ff
        /*0270*/ 	.word	0x00000060
        /*0274*/ 	.short	0x0100
        /*0276*/ 	.byte	0x04
	.zero		1


	//   ....[25]....
        /*0278*/ 	.word	0x00000790
        /*027c*/ 	.word	0x000000ff
        /*0280*/ 	.word	0x00000210
        /*0284*/ 	.short	0x0100
        /*0286*/ 	.byte	0x04
	.zero		1


	//   ....[26]....
        /*0288*/ 	.word	0x000007a0
        /*028c*/ 	.word	0x000000ff
        /*0290*/ 	.word	0x00000068
        /*0294*/ 	.short	0x0100
        /*0296*/ 	.byte	0x04
	.zero		1


	//   ....[27]....
        /*0298*/ 	.word	0x000007b0
        /*029c*/ 	.word	0x000000ff
        /*02a0*/ 	.word	0x00000218
        /*02a4*/ 	.short	0x0100
        /*02a6*/ 	.byte	0x04
	.zero		1


	//   ....[28]....
        /*02a8*/ 	.word	0x000007c0
        /*02ac*/ 	.word	0x000000ff
        /*02b0*/ 	.word	0x00000070
        /*02b4*/ 	.short	0x0100
        /*02b6*/ 	.byte	0x04
	.zero		1


	//   ....[29]....
        /*02b8*/ 	.word	0x000007d0
        /*02bc*/ 	.word	0x000000ff
        /*02c0*/ 	.word	0x00000220
        /*02c4*/ 	.short	0x0100
        /*02c6*/ 	.byte	0x04
	.zero		1


	//   ....[30]....
        /*02c8*/ 	.word	0x000007e0
        /*02cc*/ 	.word	0x000000ff
        /*02d0*/ 	.word	0x00000078
        /*02d4*/ 	.short	0x0100
        /*02d6*/ 	.byte	0x04
	.zero		1


	//   ....[31]....
        /*02d8*/ 	.word	0x000007f0
        /*02dc*/ 	.word	0x000000ff
        /*02e0*/ 	.word	0x00000228
        /*02e4*/ 	.short	0x0100
        /*02e6*/ 	.byte	0x04
	.zero		1


	//   ....[32]....
        /*02e8*/ 	.word	0x00000800
        /*02ec*/ 	.word	0x000000ff
        /*02f0*/ 	.word	0x00000080
        /*02f4*/ 	.short	0x0100
        /*02f6*/ 	.byte	0x04
	.zero		1


	//   ....[33]....
        /*02f8*/ 	.word	0x00000810
        /*02fc*/ 	.word	0x000000ff
        /*0300*/ 	.word	0x00000230
        /*0304*/ 	.short	0x0100
        /*0306*/ 	.byte	0x04
	.zero		1


	//   ....[34]....
        /*0308*/ 	.word	0x00000820
        /*030c*/ 	.word	0x000000ff
        /*0310*/ 	.word	0x00000088
        /*0314*/ 	.short	0x0100
        /*0316*/ 	.byte	0x04
	.zero		1


	//   ....[35]....
        /*0318*/ 	.word	0x00000830
        /*031c*/ 	.word	0x000000ff
        /*0320*/ 	.word	0x00000238
        /*0324*/ 	.short	0x0100
        /*0326*/ 	.byte	0x04
	.zero		1


	//   ....[36]....
        /*0328*/ 	.word	0x00000840
        /*032c*/ 	.word	0x000000ff
        /*0330*/ 	.word	0x00000090
        /*0334*/ 	.short	0x0100
        /*0336*/ 	.byte	0x04
	.zero		1


	//   ....[37]....
        /*0338*/ 	.word	0x00000850
        /*033c*/ 	.word	0x000000ff
        /*0340*/ 	.word	0x00000240
        /*0344*/ 	.short	0x0100
        /*0346*/ 	.byte	0x04
	.zero		1


	//   ....[38]....
        /*0348*/ 	.word	0x00000860
        /*034c*/ 	.word	0x000000ff
        /*0350*/ 	.word	0x00000098
        /*0354*/ 	.short	0x0100
        /*0356*/ 	.byte	0x04
	.zero		1


	//   ....[39]....
        /*0358*/ 	.word	0x00000870
        /*035c*/ 	.word	0x000000ff
        /*0360*/ 	.word	0x00000248
        /*0364*/ 	.short	0x0100
        /*0366*/ 	.byte	0x04
	.zero		1


	//   ....[40]....
        /*0368*/ 	.word	0x00000880
        /*036c*/ 	.word	0x000000ff
        /*0370*/ 	.word	0x000000a0
        /*0374*/ 	.short	0x0100
        /*0376*/ 	.byte	0x04
	.zero		1


	//   ....[41]....
        /*0378*/ 	.word	0x00000890
        /*037c*/ 	.word	0x000000ff
        /*0380*/ 	.word	0x00000250
        /*0384*/ 	.short	0x0100
        /*0386*/ 	.byte	0x04
	.zero		1


	//   ....[42]....
        /*0388*/ 	.word	0x000008a0
        /*038c*/ 	.word	0x000000ff
        /*0390*/ 	.word	0x000000a8
        /*0394*/ 	.short	0x0100
        /*0396*/ 	.byte	0x04
	.zero		1


	//   ....[43]....
        /*0398*/ 	.word	0x000008b0
        /*039c*/ 	.word	0x000000ff
        /*03a0*/ 	.word	0x00000258
        /*03a4*/ 	.short	0x0100
        /*03a6*/ 	.byte	0x04
	.zero		1


	//   ....[44]....
        /*03a8*/ 	.word	0x000008c0
        /*03ac*/ 	.word	0x000000ff
        /*03b0*/ 	.word	0x000000b0
        /*03b4*/ 	.short	0x0100
        /*03b6*/ 	.byte	0x04
	.zero		1


	//   ....[45]....
        /*03b8*/ 	.word	0x000008d0
        /*03bc*/ 	.word	0x000000ff
        /*03c0*/ 	.word	0x00000260
        /*03c4*/ 	.short	0x0100
        /*03c6*/ 	.byte	0x04
	.zero		1


	//   ....[46]....
        /*03c8*/ 	.word	0x000008e0
        /*03cc*/ 	.word	0x000000ff
        /*03d0*/ 	.word	0x000000b8
        /*03d4*/ 	.short	0x0100
        /*03d6*/ 	.byte	0x04
	.zero		1


	//   ....[47]....
        /*03d8*/ 	.word	0x000008f0
        /*03dc*/ 	.word	0x000000ff
        /*03e0*/ 	.word	0x00000268
        /*03e4*/ 	.short	0x0100
        /*03e6*/ 	.byte	0x04
	.zero		1


	//   ....[48]....
        /*03e8*/ 	.word	0x00000900
        /*03ec*/ 	.word	0x000000ff
        /*03f0*/ 	.word	0x000000c0
        /*03f4*/ 	.short	0x0100
        /*03f6*/ 	.byte	0x04
	.zero		1


	//   ....[49]....
        /*03f8*/ 	.word	0x00000910
        /*03fc*/ 	.word	0x000000ff
        /*0400*/ 	.word	0x00000270
        /*0404*/ 	.short	0x0100
        /*0406*/ 	.byte	0x04
	.zero		1


	//   ....[50]....
        /*0408*/ 	.word	0x00000920
        /*040c*/ 	.word	0x000000ff
        /*0410*/ 	.word	0x000000c8
        /*0414*/ 	.short	0x0100
        /*0416*/ 	.byte	0x04
	.zero		1


	//   ....[51]....
        /*0418*/ 	.word	0x00000930
        /*041c*/ 	.word	0x000000ff
        /*0420*/ 	.word	0x00000278
        /*0424*/ 	.short	0x0100
        /*0426*/ 	.byte	0x04
	.zero		1


	//   ....[52]....
        /*0428*/ 	.word	0x00000940
        /*042c*/ 	.word	0x000000ff
        /*0430*/ 	.word	0x000000d0
        /*0434*/ 	.short	0x0100
        /*0436*/ 	.byte	0x04
	.zero		1


	//   ....[53]....
        /*0438*/ 	.word	0x00000950
        /*043c*/ 	.word	0x000000ff
        /*0440*/ 	.word	0x00000280
        /*0444*/ 	.short	0x0100
        /*0446*/ 	.byte	0x04
	.zero		1


	//   ....[54]....
        /*0448*/ 	.word	0x00000960
        /*044c*/ 	.word	0x000000ff
        /*0450*/ 	.word	0x000000d8
        /*0454*/ 	.short	0x0100
        /*0456*/ 	.byte	0x04
	.zero		1


	//   ....[55]....
        /*0458*/ 	.word	0x00000970
        /*045c*/ 	.word	0x000000ff
        /*0460*/ 	.word	0x00000288
        /*0464*/ 	.short	0x0100
        /*0466*/ 	.byte	0x04
	.zero		1


	//   ....[56]....
        /*0468*/ 	.word	0x00000980
        /*046c*/ 	.word	0x000000ff
        /*0470*/ 	.word	0x000000e0
        /*0474*/ 	.short	0x0100
        /*0476*/ 	.byte	0x04
	.zero		1


	//   ....[57]....
        /*0478*/ 	.word	0x00000990
        /*047c*/ 	.word	0x000000ff
        /*0480*/ 	.word	0x00000290
        /*0484*/ 	.short	0x0100
        /*0486*/ 	.byte	0x04
	.zero		1


	//   ....[58]....
        /*0488*/ 	.word	0x000009a0
        /*048c*/ 	.word	0x000000ff
        /*0490*/ 	.word	0x000000e8
        /*0494*/ 	.short	0x0100
        /*0496*/ 	.byte	0x04
	.zero		1


	//   ....[59]....
        /*0498*/ 	.word	0x000009b0
        /*049c*/ 	.word	0x000000ff
        /*04a0*/ 	.word	0x00000298
        /*04a4*/ 	.short	0x0100
        /*04a6*/ 	.byte	0x04
	.zero		1


	//   ....[60]....
        /*04a8*/ 	.word	0x000009c0
        /*04ac*/ 	.word	0x000000ff
        /*04b0*/ 	.word	0x000000f0
        /*04b4*/ 	.short	0x0100
        /*04b6*/ 	.byte	0x04
	.zero		1


	//   ....[61]....
        /*04b8*/ 	.word	0x000009d0
        /*04bc*/ 	.word	0x000000ff
        /*04c0*/ 	.word	0x000002a0
        /*04c4*/ 	.short	0x0100
        /*04c6*/ 	.byte	0x04
	.zero		1


	//   ....[62]....
        /*04c8*/ 	.word	0x000009e0
        /*04cc*/ 	.word	0x000000ff
        /*04d0*/ 	.word	0x000000f8
        /*04d4*/ 	.short	0x0100
        /*04d6*/ 	.byte	0x04
	.zero		1


	//   ....[63]....
        /*04d8*/ 	.word	0x000009f0
        /*04dc*/ 	.word	0x000000ff
        /*04e0*/ 	.word	0x000002a8
        /*04e4*/ 	.short	0x0100
        /*04e6*/ 	.byte	0x04
	.zero		1


	//   ....[64]....
        /*04e8*/ 	.word	0x00000a00
        /*04ec*/ 	.word	0x000000ff
        /*04f0*/ 	.word	0x00000100
        /*04f4*/ 	.short	0x0100
        /*04f6*/ 	.byte	0x04
	.zero		1


	//   ....[65]....
        /*04f8*/ 	.word	0x00000a10
        /*04fc*/ 	.word	0x000000ff
        /*0500*/ 	.word	0x000002b0
        /*0504*/ 	.short	0x0100
        /*0506*/ 	.byte	0x04
	.zero		1


	//   ....[66]....
        /*0508*/ 	.word	0x00000a20
        /*050c*/ 	.word	0x000000ff
        /*0510*/ 	.word	0x00000108
        /*0514*/ 	.short	0x0100
        /*0516*/ 	.byte	0x04
	.zero		1


	//   ....[67]....
        /*0518*/ 	.word	0x00000a30
        /*051c*/ 	.word	0x000000ff
        /*0520*/ 	.word	0x000002b8
        /*0524*/ 	.short	0x0100
        /*0526*/ 	.byte	0x04
	.zero		1


	//   ....[68]....
        /*0528*/ 	.word	0x00000a40
        /*052c*/ 	.word	0x000000ff
        /*0530*/ 	.word	0x00000110
        /*0534*/ 	.short	0x0100
        /*0536*/ 	.byte	0x04
	.zero		1


	//   ....[69]....
        /*0538*/ 	.word	0x00000a50
        /*053c*/ 	.word	0x000000ff
        /*0540*/ 	.word	0x000002c0
        /*0544*/ 	.short	0x0100
        /*0546*/ 	.byte	0x04
	.zero		1


	//   ....[70]....
        /*0548*/ 	.word	0x00000a60
        /*054c*/ 	.word	0x000000ff
        /*0550*/ 	.word	0x00000118
        /*0554*/ 	.short	0x0100
        /*0556*/ 	.byte	0x04
	.zero		1


	//   ....[71]....
        /*0558*/ 	.word	0x00000a70
        /*055c*/ 	.word	0x000000ff
        /*0560*/ 	.word	0x000002c8
        /*0564*/ 	.short	0x0100
        /*0566*/ 	.byte	0x04
	.zero		1


	//   ....[72]....
        /*0568*/ 	.word	0x00000a80
        /*056c*/ 	.word	0x000000ff
        /*0570*/ 	.word	0x00000120
        /*0574*/ 	.short	0x0100
        /*0576*/ 	.byte	0x04
	.zero		1


	//   ....[73]....
        /*0578*/ 	.word	0x00000a90
        /*057c*/ 	.word	0x000000ff
        /*0580*/ 	.word	0x000002d0
        /*0584*/ 	.short	0x0100
        /*0586*/ 	.byte	0x04
	.zero		1


	//   ....[74]....
        /*0588*/ 	.word	0x00000aa0
        /*058c*/ 	.word	0x000000ff
        /*0590*/ 	.word	0x00000128
        /*0594*/ 	.short	0x0100
        /*0596*/ 	.byte	0x04
	.zero		1


	//   ....[75]....
        /*0598*/ 	.word	0x00000ab0
        /*059c*/ 	.word	0x000000ff
        /*05a0*/ 	.word	0x000002d8
        /*05a4*/ 	.short	0x0100
        /*05a6*/ 	.byte	0x04
	.zero		1


	//   ....[76]....
        /*05a8*/ 	.word	0x00000ac0
        /*05ac*/ 	.word	0x000000ff
        /*05b0*/ 	.word	0x00000130
        /*05b4*/ 	.short	0x0100
        /*05b6*/ 	.byte	0x04
	.zero		1


	//   ....[77]....
        /*05b8*/ 	.word	0x00000ad0
        /*05bc*/ 	.word	0x000000ff
        /*05c0*/ 	.word	0x000002e0
        /*05c4*/ 	.short	0x0100
        /*05c6*/ 	.byte	0x04
	.zero		1


	//   ....[78]....
        /*05c8*/ 	.word	0x00000ae0
        /*05cc*/ 	.word	0x000000ff
        /*05d0*/ 	.word	0x00000138
        /*05d4*/ 	.short	0x0100
        /*05d6*/ 	.byte	0x04
	.zero		1


	//   ....[79]....
        /*05d8*/ 	.word	0x00000af0
        /*05dc*/ 	.word	0x000000ff
        /*05e0*/ 	.word	0x000002e8
        /*05e4*/ 	.short	0x0100
        /*05e6*/ 	.byte	0x04
	.zero		1


	//   ....[80]....
        /*05e8*/ 	.word	0x00000b00
        /*05ec*/ 	.word	0x000000ff
        /*05f0*/ 	.word	0x00000140
        /*05f4*/ 	.short	0x0100
        /*05f6*/ 	.byte	0x04
	.zero		1


	//   ....[81]....
        /*05f8*/ 	.word	0x00000b10
        /*05fc*/ 	.word	0x000000ff
        /*0600*/ 	.word	0x000002f0
        /*0604*/ 	.short	0x0100
        /*0606*/ 	.byte	0x04
	.zero		1


	//   ....[82]....
        /*0608*/ 	.word	0x00000b20
        /*060c*/ 	.word	0x000000ff
        /*0610*/ 	.word	0x00000148
        /*0614*/ 	.short	0x0100
        /*0616*/ 	.byte	0x04
	.zero		1


	//   ....[83]....
        /*0618*/ 	.word	0x00000b30
        /*061c*/ 	.word	0x000000ff
        /*0620*/ 	.word	0x000002f8
        /*0624*/ 	.short	0x0100
        /*0626*/ 	.byte	0x04
	.zero		1


	//   ....[84]....
        /*0628*/ 	.word	0x00000b40
        /*062c*/ 	.word	0x000000ff
        /*0630*/ 	.word	0x00000150
        /*0634*/ 	.short	0x0100
        /*0636*/ 	.byte	0x04
	.zero		1


	//   ....[85]....
        /*0638*/ 	.word	0x00000b50
        /*063c*/ 	.word	0x000000ff
        /*0640*/ 	.word	0x00000300
        /*0644*/ 	.short	0x0100
        /*0646*/ 	.byte	0x04
	.zero		1


	//   ....[86]....
        /*0648*/ 	.word	0x00000b60
        /*064c*/ 	.word	0x000000ff
        /*0650*/ 	.word	0x00000158
        /*0654*/ 	.short	0x0100
        /*0656*/ 	.byte	0x04
	.zero		1


	//   ....[87]....
        /*0658*/ 	.word	0x00000b70
        /*065c*/ 	.word	0x000000ff
        /*0660*/ 	.word	0x00000308
        /*0664*/ 	.short	0x0100
        /*0666*/ 	.byte	0x04
	.zero		1


	//   ....[88]....
        /*0668*/ 	.word	0x00000b80
        /*066c*/ 	.word	0x000000ff
        /*0670*/ 	.word	0x00000160
        /*0674*/ 	.short	0x0100
        /*0676*/ 	.byte	0x04
	.zero		1


	//   ....[89]....
        /*0678*/ 	.word	0x00000b90
        /*067c*/ 	.word	0x000000ff
        /*0680*/ 	.word	0x00000310
        /*0684*/ 	.short	0x0100
        /*0686*/ 	.byte	0x04
	.zero		1


	//   ....[90]....
        /*0688*/ 	.word	0x00000ba0
        /*068c*/ 	.word	0x000000ff
        /*0690*/ 	.word	0x00000168
        /*0694*/ 	.short	0x0100
        /*0696*/ 	.byte	0x04
	.zero		1


	//   ....[91]....
        /*0698*/ 	.word	0x00000bb0
        /*069c*/ 	.word	0x000000ff
        /*06a0*/ 	.word	0x00000318
        /*06a4*/ 	.short	0x0100
        /*06a6*/ 	.byte	0x04
	.zero		1


	//   ....[92]....
        /*06a8*/ 	.word	0x00000bc0
        /*06ac*/ 	.word	0x000000ff
        /*06b0*/ 	.word	0x00000170
        /*06b4*/ 	.short	0x0100
        /*06b6*/ 	.byte	0x04
	.zero		1


	//   ....[93]....
        /*06b8*/ 	.word	0x00000bd0
        /*06bc*/ 	.word	0x000000ff
        /*06c0*/ 	.word	0x00000320
        /*06c4*/ 	.short	0x0100
        /*06c6*/ 	.byte	0x04
	.zero		1


	//   ....[94]....
        /*06c8*/ 	.word	0x00000be0
        /*06cc*/ 	.word	0x000000ff
        /*06d0*/ 	.word	0x00000178
        /*06d4*/ 	.short	0x0100
        /*06d6*/ 	.byte	0x04
	.zero		1


	//   ....[95]....
        /*06d8*/ 	.word	0x00000bf0
        /*06dc*/ 	.word	0x000000ff
        /*06e0*/ 	.word	0x00000328
        /*06e4*/ 	.short	0x0100
        /*06e6*/ 	.byte	0x04
	.zero		1


	//   ....[96]....
        /*06e8*/ 	.word	0x00000c00
        /*06ec*/ 	.word	0x000000ff
        /*06f0*/ 	.word	0x00000180
        /*06f4*/ 	.short	0x0100
        /*06f6*/ 	.byte	0x04
	.zero		1


	//   ....[97]....
        /*06f8*/ 	.word	0x00000c10
        /*06fc*/ 	.word	0x000000ff
        /*0700*/ 	.word	0x00000330
        /*0704*/ 	.short	0x0100
        /*0706*/ 	.byte	0x04
	.zero		1


	//   ....[98]....
        /*0708*/ 	.word	0x00000c20
        /*070c*/ 	.word	0x000000ff
        /*0710*/ 	.word	0x00000188
        /*0714*/ 	.short	0x0100
        /*0716*/ 	.byte	0x04
	.zero		1


	//   ....[99]....
        /*0718*/ 	.word	0x00000c30
        /*071c*/ 	.word	0x000000ff
        /*0720*/ 	.word	0x00000338
        /*0724*/ 	.short	0x0100
        /*0726*/ 	.byte	0x04
	.zero		1


	//   ....[100]....
        /*0728*/ 	.word	0x00000c40
        /*072c*/ 	.word	0x000000ff
        /*0730*/ 	.word	0x00000190
        /*0734*/ 	.short	0x0100
        /*0736*/ 	.byte	0x04
	.zero		1


	//   ....[101]....
        /*0738*/ 	.word	0x00000c50
        /*073c*/ 	.word	0x000000ff
        /*0740*/ 	.word	0x00000340
        /*0744*/ 	.short	0x0100
        /*0746*/ 	.byte	0x04
	.zero		1


	//   ....[102]....
        /*0748*/ 	.word	0x00000c60
        /*074c*/ 	.word	0x000000ff
        /*0750*/ 	.word	0x00000198
        /*0754*/ 	.short	0x0100
        /*0756*/ 	.byte	0x04
	.zero		1


	//   ....[103]....
        /*0758*/ 	.word	0x00000c70
        /*075c*/ 	.word	0x000000ff
        /*0760*/ 	.word	0x00000348
        /*0764*/ 	.short	0x0100
        /*0766*/ 	.byte	0x04
	.zero		1


	//   ....[104]....
        /*0768*/ 	.word	0x00000c80
        /*076c*/ 	.word	0x000000ff
        /*0770*/ 	.word	0x000001a0
        /*0774*/ 	.short	0x0100
        /*0776*/ 	.byte	0x04
	.zero		1


	//   ....[105]....
        /*0778*/ 	.word	0x00000c90
        /*077c*/ 	.word	0x000000ff
        /*0780*/ 	.word	0x00000350
        /*0784*/ 	.short	0x0100
        /*0786*/ 	.byte	0x04
	.zero		1


	//   ....[106]....
        /*0788*/ 	.word	0x00000ca0
        /*078c*/ 	.word	0x000000ff
        /*0790*/ 	.word	0x000001a8
        /*0794*/ 	.short	0x0100
        /*0796*/ 	.byte	0x04
	.zero		1


	//   ....[107]....
        /*0798*/ 	.word	0x00000cb0
        /*079c*/ 	.word	0x000000ff
        /*07a0*/ 	.word	0x00000358
        /*07a4*/ 	.short	0x0100
        /*07a6*/ 	.byte	0x04
	.zero		1


	//   ....[108]....
        /*07a8*/ 	.word	0x00000df0
        /*07ac*/ 	.word	0x000000ff
        /*07b0*/ 	.word	0x00000360
        /*07b4*/ 	.short	0x0100
        /*07b6*/ 	.byte	0x04
	.zero		1


	//   ....[109]....
        /*07b8*/ 	.word	0x00000e00
        /*07bc*/ 	.word	0x000000ff
        /*07c0*/ 	.word	0x00000368
        /*07c4*/ 	.short	0x0100
        /*07c6*/ 	.byte	0x04
	.zero		1


	//   ....[110]....
        /*07c8*/ 	.word	0x00000ef0
        /*07cc*/ 	.word	0x000000ff
        /*07d0*/ 	.word	0x00000370
        /*07d4*/ 	.short	0x0100
        /*07d6*/ 	.byte	0x06
	.zero		1


	//   ....[111]....
        /*07d8*/ 	.word	0x00000f00
        /*07dc*/ 	.word	0x000000ff
        /*07e0*/ 	.word	0x00000378
        /*07e4*/ 	.short	0x0100
        /*07e6*/ 	.byte	0x06
	.zero		1


	//   ....[112]....
        /*07e8*/ 	.word	0x00001040
        /*07ec*/ 	.word	0x000000ff
        /*07f0*/ 	.word	0x00000380
        /*07f4*/ 	.short	0x0100
        /*07f6*/ 	.byte	0x06
	.zero		1


	//   ....[113]....
        /*07f8*/ 	.word	0x00001050
        /*07fc*/ 	.word	0x000000ff
        /*0800*/ 	.word	0x00000390
        /*0804*/ 	.short	0x0100
        /*0806*/ 	.byte	0x06
	.zero		1


	//   ....[114]....
        /*0808*/ 	.word	0x00001060
        /*080c*/ 	.word	0x000000ff
        /*0810*/ 	.word	0x00000388
        /*0814*/ 	.short	0x0100
        /*0816*/ 	.byte	0x06
	.zero		1


	//   ....[115]....
        /*0818*/ 	.word	0x00001070
        /*081c*/ 	.word	0x000000ff
        /*0820*/ 	.word	0x00000398
        /*0824*/ 	.short	0x0100
        /*0826*/ 	.byte	0x06
	.zero		1


	//   ....[116]....
        /*0828*/ 	.word	0x000011a0
        /*082c*/ 	.word	0x000000ff
        /*0830*/ 	.word	0x000003a0
        /*0834*/ 	.short	0x0100
        /*0836*/ 	.byte	0x04
	.zero		1


	//   ....[117]....
        /*0838*/ 	.word	0x000011b0
        /*083c*/ 	.word	0x000000ff
        /*0840*/ 	.word	0x000003c0
        /*0844*/ 	.short	0x0100
        /*0846*/ 	.byte	0x04
	.zero		1


	//   ....[118]....
        /*0848*/ 	.word	0x000011c0
        /*084c*/ 	.word	0x000000ff
        /*0850*/ 	.word	0x000003a8
        /*0854*/ 	.short	0x0100
        /*0856*/ 	.byte	0x04
	.zero		1


	//   ....[119]....
        /*0858*/ 	.word	0x000011d0
        /*085c*/ 	.word	0x000000ff
        /*0860*/ 	.word	0x000003c8
        /*0864*/ 	.short	0x0100
        /*0866*/ 	.byte	0x04
	.zero		1


	//   ....[120]....
        /*0868*/ 	.word	0x000011e0
        /*086c*/ 	.word	0x000000ff
        /*0870*/ 	.word	0x000003b0
        /*0874*/ 	.short	0x0100
        /*0876*/ 	.byte	0x04
	.zero		1


	//   ....[121]....
        /*0878*/ 	.word	0x000011f0
        /*087c*/ 	.word	0x000000ff
        /*0880*/ 	.word	0x000003d0
        /*0884*/ 	.short	0x0100
        /*0886*/ 	.byte	0x04
	.zero		1


	//   ....[122]....
        /*0888*/ 	.word	0x00001200
        /*088c*/ 	.word	0x000000ff
        /*0890*/ 	.word	0x000003b8
        /*0894*/ 	.short	0x0100
        /*0896*/ 	.byte	0x04
	.zero		1


	//   ....[123]....
        /*0898*/ 	.word	0x00001210
        /*089c*/ 	.word	0x000000ff
        /*08a0*/ 	.word	0x000003d8
        /*08a4*/ 	.short	0x0100
        /*08a6*/ 	.byte	0x04
	.zero		1


	//   ....[124]....
        /*08a8*/ 	.word	0x00001300
        /*08ac*/ 	.word	0x000000ff
        /*08b0*/ 	.word	0x000003e0
        /*08b4*/ 	.short	0x0100
        /*08b6*/ 	.byte	0x04
	.zero		1


	//   ....[125]....
        /*08b8*/ 	.word	0x00001310
        /*08bc*/ 	.word	0x000000ff
        /*08c0*/ 	.word	0x000003f0
        /*08c4*/ 	.short	0x0100
        /*08c6*/ 	.byte	0x04
	.zero		1


	//   ....[126]....
        /*08c8*/ 	.word	0x00001320
        /*08cc*/ 	.word	0x000000ff
        /*08d0*/ 	.word	0x000003e8
        /*08d4*/ 	.short	0x0100
        /*08d6*/ 	.byte	0x04
	.zero		1


	//   ....[127]....
        /*08d8*/ 	.word	0x00001330
        /*08dc*/ 	.word	0x000000ff
        /*08e0*/ 	.word	0x000003f8
        /*08e4*/ 	.short	0x0100
        /*08e6*/ 	.byte	0x04
	.zero		1


	//   ....[128]....
        /*08e8*/ 	.word	0x00001e30
        /*08ec*/ 	.word	0x00000000
        /*08f0*/ 	.word	0x000003f0
        /*08f4*/ 	.short	0x010a
        /*08f6*/ 	.byte	0xff
	.zero		1


	//   ....[129]....
        /*08f8*/ 	.word	0x00001e60
        /*08fc*/ 	.word	0x00000000
        /*0900*/ 	.word	0x000003e0
        /*0904*/ 	.short	0x0101
        /*0906*/ 	.byte	0xff
	.zero		1


	//   ....[130]....
        /*0908*/ 	.word	0x00001f30
        /*090c*/ 	.word	0x000000ff
        /*0910*/ 	.word	0x000001b0
        /*0914*/ 	.short	0x010a
        /*0916*/ 	.byte	0x04
	.zero		1


	//   ....[131]....
        /*0918*/ 	.word	0x00001fb0
        /*091c*/ 	.word	0x000000ff
        /*0920*/ 	.word	0x000001b0
        /*0924*/ 	.short	0x010a
        /*0926*/ 	.byte	0x21
	.zero		1


	//   ....[132]....
        /*0928*/ 	.word	0x00002140
        /*092c*/ 	.word	0x000000ff
        /*0930*/ 	.word	0x000001b0
        /*0934*/ 	.short	0x010a
        /*0936*/ 	.byte	0x08
	.zero		1


	//   ....[133]....
        /*0938*/ 	.word	0x00002260
        /*093c*/ 	.word	0x000000ff
        /*0940*/ 	.word	0x00000378
        /*0944*/ 	.short	0x0101
        /*0946*/ 	.byte	0x06
	.zero		1


	//   ....[134]....
        /*0948*/ 	.word	0x00002280
        /*094c*/ 	.word	0x000000ff
        /*0950*/ 	.word	0x000001b0
        /*0954*/ 	.short	0x010a
        /*0956*/ 	.byte	0x04
	.zero		1


	//   ....[135]....
        /*0958*/ 	.word	0x00002300
        /*095c*/ 	.word	0x000000ff
        /*0960*/ 	.word	0x000001b0
        /*0964*/ 	.short	0x010a
        /*0966*/ 	.byte	0x11
	.zero		1


	//   ....[136]....
        /*0968*/ 	.word	0x00002510
        /*096c*/ 	.word	0x000000ff
        /*0970*/ 	.word	0x000001b0
        /*0974*/ 	.short	0x010a
        /*0976*/ 	.byte	0x07
	.zero		1


	//   ....[137]....
        /*0978*/ 	.word	0x000025e0
        /*097c*/ 	.word	0x00000003
        /*0980*/ 	.word	0x00000380
        /*0984*/ 	.short	0x010a
        /*0986*/ 	.byte	0xff
	.zero		1


	//   ....[138]....
        /*0988*/ 	.word	0x00002730
        /*098c*/ 	.word	0x00000000
        /*0990*/ 	.word	0x00000000
        /*0994*/ 	.short	0x0101
        /*0996*/ 	.byte	0xff
	.zero		1


	//   ....[139]....
        /*0998*/ 	.word	0x00002cd0
        /*099c*/ 	.word	0x000000ff
        /*09a0*/ 	.word	0x00000000
        /*09a4*/ 	.short	0x010a
        /*09a6*/ 	.byte	0x04
	.zero		1


	//   ....[140]....
        /*09a8*/ 	.word	0x00002d60
        /*09ac*/ 	.word	0x000000ff
        /*09b0*/ 	.word	0x00000000
        /*09b4*/ 	.short	0x010a
        /*09b6*/ 	.byte	0x05
	.zero		1


	//   ....[141]....
        /*09b8*/ 	.word	0x00002df0
        /*09bc*/ 	.word	0x000000ff
        /*09c0*/ 	.word	0x00000000
        /*09c4*/ 	.short	0x010a
        /*09c6*/ 	.byte	0x05
	.zero		1


	//   ....[142]....
        /*09c8*/ 	.word	0x00002e80
        /*09cc*/ 	.word	0x000000ff
        /*09d0*/ 	.word	0x00000000
        /*09d4*/ 	.short	0x010a
        /*09d6*/ 	.byte	0x05
	.zero		1


	//   ....[143]....
        /*09d8*/ 	.word	0x00002f10
        /*09dc*/ 	.word	0x000000ff
        /*09e0*/ 	.word	0x00000000
        /*09e4*/ 	.short	0x010a
        /*09e6*/ 	.byte	0x05
	.zero		1


	//   ....[144]....
        /*09e8*/ 	.word	0x00002fa0
        /*09ec*/ 	.word	0x000000ff
        /*09f0*/ 	.word	0x00000000
        /*09f4*/ 	.short	0x010a
        /*09f6*/ 	.byte	0x05
	.zero		1


	//   ....[145]....
        /*09f8*/ 	.word	0x00003030
        /*09fc*/ 	.word	0x000000ff
        /*0a00*/ 	.word	0x00000000
        /*0a04*/ 	.short	0x010a
        /*0a06*/ 	.byte	0x05
	.zero		1


	//   ....[146]....
        /*0a08*/ 	.word	0x000030c0
        /*0a0c*/ 	.word	0x000000ff
        /*0a10*/ 	.word	0x00000000
        /*0a14*/ 	.short	0x010a
        /*0a16*/ 	.byte	0x05
	.zero		1


	//   ....[147]....
        /*0a18*/ 	.word	0x00003150
        /*0a1c*/ 	.word	0x000000ff
        /*0a20*/ 	.word	0x00000000
        /*0a24*/ 	.short	0x010a
        /*0a26*/ 	.byte	0x05
	.zero		1


	//   ....[148]....
        /*0a28*/ 	.word	0x000031e0
        /*0a2c*/ 	.word	0x000000ff
        /*0a30*/ 	.word	0x00000000
        /*0a34*/ 	.short	0x010a
        /*0a36*/ 	.byte	0x05
	.zero		1


	//   ....[149]....
        /*0a38*/ 	.word	0x00003270
        /*0a3c*/ 	.word	0x000000ff
        /*0a40*/ 	.word	0x00000000
        /*0a44*/ 	.short	0x010a
        /*0a46*/ 	.byte	0x05
	.zero		1


	//   ....[150]....
        /*0a48*/ 	.word	0x00003300
        /*0a4c*/ 	.word	0x000000ff
        /*0a50*/ 	.word	0x00000000
        /*0a54*/ 	.short	0x010a
        /*0a56*/ 	.byte	0x05
	.zero		1


	//   ....[151]....
        /*0a58*/ 	.word	0x00003390
        /*0a5c*/ 	.word	0x000000ff
        /*0a60*/ 	.word	0x00000000
        /*0a64*/ 	.short	0x010a
        /*0a66*/ 	.byte	0x05
	.zero		1


	//   ....[152]....
        /*0a68*/ 	.word	0x00003420
        /*0a6c*/ 	.word	0x000000ff
        /*0a70*/ 	.word	0x00000000
        /*0a74*/ 	.short	0x010a
        /*0a76*/ 	.byte	0x05
	.zero		1


	//   ....[153]....
        /*0a78*/ 	.word	0x000034b0
        /*0a7c*/ 	.word	0x000000ff
        /*0a80*/ 	.word	0x00000000
        /*0a84*/ 	.short	0x010a
        /*0a86*/ 	.byte	0x05
	.zero		1


	//   ....[154]....
        /*0a88*/ 	.word	0x00003540
        /*0a8c*/ 	.word	0x000000ff
        /*0a90*/ 	.word	0x00000000
        /*0a94*/ 	.short	0x010a
        /*0a96*/ 	.byte	0x05
	.zero		1


	//   ....[155]....
        /*0a98*/ 	.word	0x000035d0
        /*0a9c*/ 	.word	0x000000ff
        /*0aa0*/ 	.word	0x00000000
        /*0aa4*/ 	.short	0x010a
        /*0aa6*/ 	.byte	0x05
	.zero		1


	//   ....[156]....
        /*0aa8*/ 	.word	0x00003660
        /*0aac*/ 	.word	0x000000ff
        /*0ab0*/ 	.word	0x00000000
        /*0ab4*/ 	.short	0x010a
        /*0ab6*/ 	.byte	0x05
	.zero		1


	//   ....[157]....
        /*0ab8*/ 	.word	0x000036f0
        /*0abc*/ 	.word	0x000000ff
        /*0ac0*/ 	.word	0x00000000
        /*0ac4*/ 	.short	0x010a
        /*0ac6*/ 	.byte	0x05
	.zero		1


	//   ....[158]....
        /*0ac8*/ 	.word	0x00003780
        /*0acc*/ 	.word	0x000000ff
        /*0ad0*/ 	.word	0x00000000
        /*0ad4*/ 	.short	0x010a
        /*0ad6*/ 	.byte	0x05
	.zero		1


	//   ....[159]....
        /*0ad8*/ 	.word	0x00003810
        /*0adc*/ 	.word	0x000000ff
        /*0ae0*/ 	.word	0x00000000
        /*0ae4*/ 	.short	0x010a
        /*0ae6*/ 	.byte	0x05
	.zero		1


	//   ....[160]....
        /*0ae8*/ 	.word	0x000038a0
        /*0aec*/ 	.word	0x000000ff
        /*0af0*/ 	.word	0x00000000
        /*0af4*/ 	.short	0x010a
        /*0af6*/ 	.byte	0x05
	.zero		1


	//   ....[161]....
        /*0af8*/ 	.word	0x00003930
        /*0afc*/ 	.word	0x000000ff
        /*0b00*/ 	.word	0x00000000
        /*0b04*/ 	.short	0x010a
        /*0b06*/ 	.byte	0x05
	.zero		1


	//   ....[162]....
        /*0b08*/ 	.word	0x000039c0
        /*0b0c*/ 	.word	0x000000ff
        /*0b10*/ 	.word	0x00000000
        /*0b14*/ 	.short	0x010a
        /*0b16*/ 	.byte	0x05
	.zero		1


	//   ....[163]....
        /*0b18*/ 	.word	0x00003a50
        /*0b1c*/ 	.word	0x000000ff
        /*0b20*/ 	.word	0x00000000
        /*0b24*/ 	.short	0x010a
        /*0b26*/ 	.byte	0x05
	.zero		1


	//   ....[164]....
        /*0b28*/ 	.word	0x00003ae0
        /*0b2c*/ 	.word	0x000000ff
        /*0b30*/ 	.word	0x00000000
        /*0b34*/ 	.short	0x010a
        /*0b36*/ 	.byte	0x05
	.zero		1


	//   ....[165]....
        /*0b38*/ 	.word	0x00003b70
        /*0b3c*/ 	.word	0x000000ff
        /*0b40*/ 	.word	0x00000000
        /*0b44*/ 	.short	0x010a
        /*0b46*/ 	.byte	0x05
	.zero		1


	//   ....[166]....
        /*0b48*/ 	.word	0x00003c00
        /*0b4c*/ 	.word	0x000000ff
        /*0b50*/ 	.word	0x00000000
        /*0b54*/ 	.short	0x010a
        /*0b56*/ 	.byte	0x05
	.zero		1


	//   ....[167]....
        /*0b58*/ 	.word	0x00003c90
        /*0b5c*/ 	.word	0x000000ff
        /*0b60*/ 	.word	0x00000000
        /*0b64*/ 	.short	0x010a
        /*0b66*/ 	.byte	0x05
	.zero		1


	//   ....[168]....
        /*0b68*/ 	.word	0x00003d20
        /*0b6c*/ 	.word	0x000000ff
        /*0b70*/ 	.word	0x00000000
        /*0b74*/ 	.short	0x010a
        /*0b76*/ 	.byte	0x05
	.zero		1


	//   ....[169]....
        /*0b78*/ 	.word	0x00003db0
        /*0b7c*/ 	.word	0x000000ff
        /*0b80*/ 	.word	0x00000000
        /*0b84*/ 	.short	0x010a
        /*0b86*/ 	.byte	0x05
	.zero		1


	//   ....[170]....
        /*0b88*/ 	.word	0x00003e40
        /*0b8c*/ 	.word	0x000000ff
        /*0b90*/ 	.word	0x00000000
        /*0b94*/ 	.short	0x010a
        /*0b96*/ 	.byte	0x05
	.zero		1


	//   ....[171]....
        /*0b98*/ 	.word	0x00003ed0
        /*0b9c*/ 	.word	0x000000ff
        /*0ba0*/ 	.word	0x00000000
        /*0ba4*/ 	.short	0x010a
        /*0ba6*/ 	.byte	0x05
	.zero		1


	//   ....[172]....
        /*0ba8*/ 	.word	0x00003f60
        /*0bac*/ 	.word	0x000000ff
        /*0bb0*/ 	.word	0x00000000
        /*0bb4*/ 	.short	0x010a
        /*0bb6*/ 	.byte	0x05
	.zero		1


	//   ....[173]....
        /*0bb8*/ 	.word	0x00003ff0
        /*0bbc*/ 	.word	0x000000ff
        /*0bc0*/ 	.word	0x00000000
        /*0bc4*/ 	.short	0x010a
        /*0bc6*/ 	.byte	0x05
	.zero		1


	//   ....[174]....
        /*0bc8*/ 	.word	0x00004080
        /*0bcc*/ 	.word	0x000000ff
        /*0bd0*/ 	.word	0x00000000
        /*0bd4*/ 	.short	0x010a
        /*0bd6*/ 	.byte	0x05
	.zero		1


	//   ....[175]....
        /*0bd8*/ 	.word	0x00004110
        /*0bdc*/ 	.word	0x000000ff
        /*0be0*/ 	.word	0x00000000
        /*0be4*/ 	.short	0x010a
        /*0be6*/ 	.byte	0x05
	.zero		1


	//   ....[176]....
        /*0be8*/ 	.word	0x000041a0
        /*0bec*/ 	.word	0x000000ff
        /*0bf0*/ 	.word	0x00000000
        /*0bf4*/ 	.short	0x010a
        /*0bf6*/ 	.byte	0x05
	.zero		1


	//   ....[177]....
        /*0bf8*/ 	.word	0x00004230
        /*0bfc*/ 	.word	0x000000ff
        /*0c00*/ 	.word	0x00000000
        /*0c04*/ 	.short	0x010a
        /*0c06*/ 	.byte	0x05
	.zero		1


	//   ....[178]....
        /*0c08*/ 	.word	0x000042c0
        /*0c0c*/ 	.word	0x000000ff
        /*0c10*/ 	.word	0x00000000
        /*0c14*/ 	.short	0x010a
        /*0c16*/ 	.byte	0x05
	.zero		1


	//   ....[179]....
        /*0c18*/ 	.word	0x00004350
        /*0c1c*/ 	.word	0x000000ff
        /*0c20*/ 	.word	0x00000000
        /*0c24*/ 	.short	0x010a
        /*0c26*/ 	.byte	0x05
	.zero		1


	//   ....[180]....
        /*0c28*/ 	.word	0x000043e0
        /*0c2c*/ 	.word	0x000000ff
        /*0c30*/ 	.word	0x00000000
        /*0c34*/ 	.short	0x010a
        /*0c36*/ 	.byte	0x05
	.zero		1


	//   ....[181]....
        /*0c38*/ 	.word	0x00004470
        /*0c3c*/ 	.word	0x000000ff
        /*0c40*/ 	.word	0x00000000
        /*0c44*/ 	.short	0x010a
        /*0c46*/ 	.byte	0x05
	.zero		1


	//   ....[182]....
        /*0c48*/ 	.word	0x00004500
        /*0c4c*/ 	.word	0x000000ff
        /*0c50*/ 	.word	0x00000000
        /*0c54*/ 	.short	0x010a
        /*0c56*/ 	.byte	0x05
	.zero		1


	//   ....[183]....
        /*0c58*/ 	.word	0x00004590
        /*0c5c*/ 	.word	0x000000ff
        /*0c60*/ 	.word	0x00000000
        /*0c64*/ 	.short	0x010a
        /*0c66*/ 	.byte	0x05
	.zero		1


	//   ....[184]....
        /*0c68*/ 	.word	0x00004620
        /*0c6c*/ 	.word	0x000000ff
        /*0c70*/ 	.word	0x00000000
        /*0c74*/ 	.short	0x010a
        /*0c76*/ 	.byte	0x05
	.zero		1


	//   ....[185]....
        /*0c78*/ 	.word	0x000046b0
        /*0c7c*/ 	.word	0x000000ff
        /*0c80*/ 	.word	0x00000000
        /*0c84*/ 	.short	0x010a
        /*0c86*/ 	.byte	0x05
	.zero		1


	//   ....[186]....
        /*0c88*/ 	.word	0x00004740
        /*0c8c*/ 	.word	0x000000ff
        /*0c90*/ 	.word	0x00000000
        /*0c94*/ 	.short	0x010a
        /*0c96*/ 	.byte	0x05
	.zero		1


	//   ....[187]....
        /*0c98*/ 	.word	0x000047d0
        /*0c9c*/ 	.word	0x000000ff
        /*0ca0*/ 	.word	0x00000000
        /*0ca4*/ 	.short	0x010a
        /*0ca6*/ 	.byte	0x05
	.zero		1


	//   ....[188]....
        /*0ca8*/ 	.word	0x00004860
        /*0cac*/ 	.word	0x000000ff
        /*0cb0*/ 	.word	0x00000000
        /*0cb4*/ 	.short	0x010a
        /*0cb6*/ 	.byte	0x05
	.zero		1


	//   ....[189]....
        /*0cb8*/ 	.word	0x000048f0
        /*0cbc*/ 	.word	0x000000ff
        /*0cc0*/ 	.word	0x00000000
        /*0cc4*/ 	.short	0x010a
        /*0cc6*/ 	.byte	0x05
	.zero		1


	//   ....[190]....
        /*0cc8*/ 	.word	0x00004980
        /*0ccc*/ 	.word	0x000000ff
        /*0cd0*/ 	.word	0x00000000
        /*0cd4*/ 	.short	0x010a
        /*0cd6*/ 	.byte	0x05
	.zero		1


	//   ....[191]....
        /*0cd8*/ 	.word	0x00004a10
        /*0cdc*/ 	.word	0x000000ff
        /*0ce0*/ 	.word	0x00000000
        /*0ce4*/ 	.short	0x010a
        /*0ce6*/ 	.byte	0x05
	.zero		1


	//   ....[192]....
        /*0ce8*/ 	.word	0x00004ab0
        /*0cec*/ 	.word	0x00000000
        /*0cf0*/ 	.word	0x00000000
        /*0cf4*/ 	.short	0x010a
        /*0cf6*/ 	.byte	0xff
	.zero		1


	//   ....[193]....
        /*0cf8*/ 	.word	0x00004bd0
        /*0cfc*/ 	.word	0x00000002
        /*0d00*/ 	.word	0x000003e0
        /*0d04*/ 	.short	0x010a
        /*0d06*/ 	.byte	0xff
	.zero		1


	//   ....[194]....
        /*0d08*/ 	.word	0x00004c40
        /*0d0c*/ 	.word	0x00000002
        /*0d10*/ 	.word	0x00000000
        /*0d14*/ 	.short	0x0101
        /*0d16*/ 	.byte	0xff
	.zero		1


	//   ....[195]....
        /*0d18*/ 	.word	0x00004c60
        /*0d1c*/ 	.word	0x000000ff
        /*0d20*/ 	.word	0x00000390
        /*0d24*/ 	.short	0x010a
        /*0d26*/ 	.byte	0x04
	.zero		1


	//   ....[196]....
        /*0d28*/ 	.word	0x00004d80
        /*0d2c*/ 	.word	0x00000002
        /*0d30*/ 	.word	0x00000380
        /*0d34*/ 	.short	0x010a
        /*0d36*/ 	.byte	0xff
	.zero		1


	//   ....[197]....
        /*0d38*/ 	.word	0x00004e80
        /*0d3c*/ 	.word	0x00000002
        /*0d40*/ 	.word	0x00000000
        /*0d44*/ 	.short	0x0101
        /*0d46*/ 	.byte	0xff
	.zero		1


	//   ....[198]....
        /*0d48*/ 	.word	0x00004f10
        /*0d4c*/ 	.word	0x000000ff
        /*0d50*/ 	.word	0x00000390
        /*0d54*/ 	.short	0x0106
        /*0d56*/ 	.byte	0x04
	.zero		1


	//   ....[199]....
        /*0d58*/ 	.word	0x00004f30
        /*0d5c*/ 	.word	0x000000ff
        /*0d60*/ 	.word	0x00000390
        /*0d64*/ 	.short	0x010a
        /*0d66*/ 	.byte	0x04
	.zero		1


	//   ....[200]....
        /*0d68*/ 	.word	0x00004fc0
        /*0d6c*/ 	.word	0x000000ff
        /*0d70*/ 	.word	0x00000390
        /*0d74*/ 	.short	0x0106
        /*0d76*/ 	.byte	0x07
	.zero		1


	//   ....[201]....
        /*0d78*/ 	.word	0x00005000
        /*0d7c*/ 	.word	0x00000000
        /*0d80*/ 	.word	0x00000390
        /*0d84*/ 	.short	0x010a
        /*0d86*/ 	.byte	0xff
	.zero		1


	//   ....[202]....
        /*0d88*/ 	.word	0x000054f0
        /*0d8c*/ 	.word	0x00000000
        /*0d90*/ 	.word	0x00000380
        /*0d94*/ 	.short	0x010a
        /*0d96*/ 	.byte	0xff
	.zero		1


	//   ....[203]....
        /*0d98*/ 	.word	0x000055f0
        /*0d9c*/ 	.word	0x00000003
        /*0da0*/ 	.word	0x00000000
        /*0da4*/ 	.short	0x0101
        /*0da6*/ 	.byte	0xff
	.zero		1


	//   ....[204]....
        /*0da8*/ 	.word	0x00005600
        /*0dac*/ 	.word	0x000000ff
        /*0db0*/ 	.word	0x00000000
        /*0db4*/ 	.short	0x010a
        /*0db6*/ 	.byte	0x04
	.zero		1


	//   ....[205]....
        /*0db8*/ 	.word	0x00005620
        /*0dbc*/ 	.word	0x000000ff
        /*0dc0*/ 	.word	0x000003c0
        /*0dc4*/ 	.short	0x010a
        /*0dc6*/ 	.byte	0x13
	.zero		1


	//   ....[206]....
        /*0dc8*/ 	.word	0x00005760
        /*0dcc*/ 	.word	0x000000ff
        /*0dd0*/ 	.word	0x00000000
        /*0dd4*/ 	.short	0x010a
        /*0dd6*/ 	.byte	0x06
	.zero		1


	//   ....[207]....
        /*0dd8*/ 	.word	0x00005860
        /*0ddc*/ 	.word	0x000000ff
        /*0de0*/ 	.word	0x00000000
        /*0de4*/ 	.short	0x010a
        /*0de6*/ 	.byte	0x04
	.zero		1


	//   ....[208]....
        /*0de8*/ 	.word	0x00005a40
        /*0dec*/ 	.word	0x000000ff
        /*0df0*/ 	.word	0x00000000
        /*0df4*/ 	.short	0x010a
        /*0df6*/ 	.byte	0x04
	.zero		1


	//   ....[209]....
        /*0df8*/ 	.word	0x00005ad0
        /*0dfc*/ 	.word	0x000000ff
        /*0e00*/ 	.word	0x00000000
        /*0e04*/ 	.short	0x010a
        /*0e06*/ 	.byte	0x05
	.zero		1


	//   ....[210]....
        /*0e08*/ 	.word	0x00005b60
        /*0e0c*/ 	.word	0x000000ff
        /*0e10*/ 	.word	0x00000000
        /*0e14*/ 	.short	0x010a
        /*0e16*/ 	.byte	0x05
	.zero		1


	//   ....[211]....
        /*0e18*/ 	.word	0x00005bf0
        /*0e1c*/ 	.word	0x000000ff
        /*0e20*/ 	.word	0x00000000
        /*0e24*/ 	.short	0x010a
        /*0e26*/ 	.byte	0x04
	.zero		1


	//   ....[212]....
        /*0e28*/ 	.word	0x000060e0
        /*0e2c*/ 	.word	0x00000008
        /*0e30*/ 	.word	0x00000380
        /*0e34*/ 	.short	0x010a
        /*0e36*/ 	.byte	0xff
	.zero		1


	//   ....[213]....
        /*0e38*/ 	.word	0x00006250
        /*0e3c*/ 	.word	0x00000000
        /*0e40*/ 	.word	0x00000000
        /*0e44*/ 	.short	0x0101
        /*0e46*/ 	.byte	0xff
	.zero		1


	//   ....[214]....
        /*0e48*/ 	.word	0x00006710
        /*0e4c*/ 	.word	0x000000ff
        /*0e50*/ 	.word	0x00000378
        /*0e54*/ 	.short	0x010a
        /*0e56*/ 	.byte	0x11
	.zero		1


	//   ....[215]....
        /*0e58*/ 	.word	0x000068a0
        /*0e5c*/ 	.word	0x000000ff
        /*0e60*/ 	.word	0x00000368
        /*0e64*/ 	.short	0x010a
        /*0e66*/ 	.byte	0x11
	.zero		1


	//   ....[216]....
        /*0e68*/ 	.word	0x00006ab0
        /*0e6c*/ 	.word	0x000000ff
        /*0e70*/ 	.word	0x00000360
        /*0e74*/ 	.short	0x010b
        /*0e76*/ 	.byte	0x11
	.zero		1


	//   ....[217]....
        /*0e78*/ 	.word	0x00006ac0
        /*0e7c*/ 	.word	0x000000ff
        /*0e80*/ 	.word	0x00000000
        /*0e84*/ 	.short	0x0101
        /*0e86*/ 	.byte	0x30
	.zero		1


	//   ....[218]....
        /*0e88*/ 	.word	0x00006b00
        /*0e8c*/ 	.word	0x00000000
        /*0e90*/ 	.word	0x00000368
        /*0e94*/ 	.short	0x010a
        /*0e96*/ 	.byte	0xff
	.zero		1


	//   ....[219]....
        /*0e98*/ 	.word	0x00006e40
        /*0e9c*/ 	.word	0x00000003
        /*0ea0*/ 	.word	0x00000380
        /*0ea4*/ 	.short	0x010a
        /*0ea6*/ 	.byte	0xff
	.zero		1


	//   ....[220]....
        /*0ea8*/ 	.word	0x00006fc0
        /*0eac*/ 	.word	0x00000000
        /*0eb0*/ 	.word	0x00000000
        /*0eb4*/ 	.short	0x0101
        /*0eb6*/ 	.byte	0xff
	.zero		1


	//   ....[221]....
        /*0eb8*/ 	.word	0x00007a20
        /*0ebc*/ 	.word	0x000000ff
        /*0ec0*/ 	.word	0x00000360
        /*0ec4*/ 	.short	0x010a
        /*0ec6*/ 	.byte	0x2c
	.zero		1


	//   ....[222]....
        /*0ec8*/ 	.word	0x00007a30
        /*0ecc*/ 	.word	0x00000016
        /*0ed0*/ 	.word	0x000003a0
        /*0ed4*/ 	.short	0x010a
        /*0ed6*/ 	.byte	0xff
	.zero		1


	//   ....[223]....
        /*0ed8*/ 	.word	0x00007be0
        /*0edc*/ 	.word	0x000000ff
        /*0ee0*/ 	.word	0x00000360
        /*0ee4*/ 	.short	0x010a
        /*0ee6*/ 	.byte	0x2c
	.zero		1


	//   ....[224]....
        /*0ee8*/ 	.word	0x00007cc0
        /*0eec*/ 	.word	0x000000ff
        /*0ef0*/ 	.word	0x00000000
        /*0ef4*/ 	.short	0x0101
        /*0ef6*/ 	.byte	0x04
	.zero		1


	//   ....[225]....
        /*0ef8*/ 	.word	0x00007d20
        /*0efc*/ 	.word	0x00000016
        /*0f00*/ 	.word	0x000003a0
        /*0f04*/ 	.short	0x010a
        /*0f06*/ 	.byte	0xff
	.zero		1


	//   ....[226]....
        /*0f08*/ 	.word	0x00008090
        /*0f0c*/ 	.word	0x000000ff
        /*0f10*/ 	.word	0x00000000
        /*0f14*/ 	.short	0x0101
        /*0f16*/ 	.byte	0x04
	.zero		1


	//   ....[227]....
        /*0f18*/ 	.word	0x00008970
        /*0f1c*/ 	.word	0x00000000
        /*0f20*/ 	.word	0x000003f0
        /*0f24*/ 	.short	0x010a
        /*0f26*/ 	.byte	0xff
	.zero		1


	//   ....[228]....
        /*0f28*/ 	.word	0x000089d0
        /*0f2c*/ 	.word	0x00000000
        /*0f30*/ 	.word	0x000001b0
        /*0f34*/ 	.short	0x010a
        /*0f36*/ 	.byte	0xff
	.zero		1


	//   ....[229]....
        /*0f38*/ 	.word	0x00008a30
        /*0f3c*/ 	.word	0x00000000
        /*0f40*/ 	.word	0x000001b0
        /*0f44*/ 	.short	0x010a
        /*0f46*/ 	.byte	0xff
	.zero		1


	//   ....[230]....
        /*0f48*/ 	.word	0x00008a80
        /*0f4c*/ 	.word	0x00000003
        /*0f50*/ 	.word	0x00000380
        /*0f54*/ 	.short	0x010a
        /*0f56*/ 	.byte	0xff
	.zero		1


	//   ....[231]....
        /*0f58*/ 	.word	0x00008ae0
        /*0f5c*/ 	.word	0x00000000
        /*0f60*/ 	.word	0x00000000
        /*0f64*/ 	.short	0x010a
        /*0f66*/ 	.byte	0xff
	.zero		1


	//   ....[232]....
        /*0f68*/ 	.word	0x00008b40
        /*0f6c*/ 	.word	0x00000000
        /*0f70*/ 	.word	0x00000000
        /*0f74*/ 	.short	0x010a
        /*0f76*/ 	.byte	0xff
	.zero		1


	//   ....[233]....
        /*0f78*/ 	.word	0x00008ba0
        /*0f7c*/ 	.word	0x00000000
        /*0f80*/ 	.word	0x00000000
        /*0f84*/ 	.short	0x010a
        /*0f86*/ 	.byte	0xff
	.zero		1


	//   ....[234]....
        /*0f88*/ 	.word	0x00008c00
        /*0f8c*/ 	.word	0x00000000
        /*0f90*/ 	.word	0x00000000
        /*0f94*/ 	.short	0x010a
        /*0f96*/ 	.byte	0xff
	.zero		1


	//   ....[235]....
        /*0f98*/ 	.word	0x00008c60
        /*0f9c*/ 	.word	0x00000000
        /*0fa0*/ 	.word	0x00000000
        /*0fa4*/ 	.short	0x010a
        /*0fa6*/ 	.byte	0xff
	.zero		1


	//   ....[236]....
        /*0fa8*/ 	.word	0x00008cc0
        /*0fac*/ 	.word	0x00000000
        /*0fb0*/ 	.word	0x00000000
        /*0fb4*/ 	.short	0x010a
        /*0fb6*/ 	.byte	0xff
	.zero		1


	//   ....[237]....
        /*0fb8*/ 	.word	0x00008d20
        /*0fbc*/ 	.word	0x00000000
        /*0fc0*/ 	.word	0x00000000
        /*0fc4*/ 	.short	0x010a
        /*0fc6*/ 	.byte	0xff
	.zero		1


	//   ....[238]....
        /*0fc8*/ 	.word	0x00008d80
        /*0fcc*/ 	.word	0x00000000
        /*0fd0*/ 	.word	0x00000000
        /*0fd4*/ 	.short	0x010a
        /*0fd6*/ 	.byte	0xff
	.zero		1


	//   ....[239]....
        /*0fd8*/ 	.word	0x00008de0
        /*0fdc*/ 	.word	0x00000000
        /*0fe0*/ 	.word	0x00000000
        /*0fe4*/ 	.short	0x010a
        /*0fe6*/ 	.byte	0xff
	.zero		1


	//   ....[240]....
        /*0fe8*/ 	.word	0x00008e40
        /*0fec*/ 	.word	0x00000000
        /*0ff0*/ 	.word	0x00000000
        /*0ff4*/ 	.short	0x010a
        /*0ff6*/ 	.byte	0xff
	.zero		1


	//   ....[241]....
        /*0ff8*/ 	.word	0x00008ea0
        /*0ffc*/ 	.word	0x00000000
        /*1000*/ 	.word	0x00000000
        /*1004*/ 	.short	0x010a
        /*1006*/ 	.byte	0xff
	.zero		1


	//   ....[242]....
        /*1008*/ 	.word	0x00008f00
        /*100c*/ 	.word	0x00000000
        /*1010*/ 	.word	0x00000000
        /*1014*/ 	.short	0x010a
        /*1016*/ 	.byte	0xff
	.zero		1


	//   ....[243]....
        /*1018*/ 	.word	0x00008f60
        /*101c*/ 	.word	0x00000000
        /*1020*/ 	.word	0x00000000
        /*1024*/ 	.short	0x010a
        /*1026*/ 	.byte	0xff
	.zero		1


	//   ....[244]....
        /*1028*/ 	.word	0x00008fc0
        /*102c*/ 	.word	0x00000000
        /*1030*/ 	.word	0x00000000
        /*1034*/ 	.short	0x010a
        /*1036*/ 	.byte	0xff
	.zero		1


	//   ....[245]....
        /*1038*/ 	.word	0x00009020
        /*103c*/ 	.word	0x00000000
        /*1040*/ 	.word	0x00000000
        /*1044*/ 	.short	0x010a
        /*1046*/ 	.byte	0xff
	.zero		1


	//   ....[246]....
        /*1048*/ 	.word	0x00009080
        /*104c*/ 	.word	0x00000000
        /*1050*/ 	.word	0x00000000
        /*1054*/ 	.short	0x010a
        /*1056*/ 	.byte	0xff
	.zero		1


	//   ....[247]....
        /*1058*/ 	.word	0x000090e0
        /*105c*/ 	.word	0x00000000
        /*1060*/ 	.word	0x00000000
        /*1064*/ 	.short	0x010a
        /*1066*/ 	.byte	0xff
	.zero		1


	//   ....[248]....
        /*1068*/ 	.word	0x00009140
        /*106c*/ 	.word	0x00000000
        /*1070*/ 	.word	0x00000000
        /*1074*/ 	.short	0x010a
        /*1076*/ 	.byte	0xff
	.zero		1


	//   ....[249]....
        /*1078*/ 	.word	0x000091a0
        /*107c*/ 	.word	0x00000000
        /*1080*/ 	.word	0x00000000
        /*1084*/ 	.short	0x010a
        /*1086*/ 	.byte	0xff
	.zero		1


	//   ....[250]....
        /*1088*/ 	.word	0x00009200
        /*108c*/ 	.word	0x00000000
        /*1090*/ 	.word	0x00000000
        /*1094*/ 	.short	0x010a
        /*1096*/ 	.byte	0xff
	.zero		1


	//   ....[251]....
        /*1098*/ 	.word	0x00009260
        /*109c*/ 	.word	0x00000000
        /*10a0*/ 	.word	0x00000000
        /*10a4*/ 	.short	0x010a
        /*10a6*/ 	.byte	0xff
	.zero		1


	//   ....[252]....
        /*10a8*/ 	.word	0x000092c0
        /*10ac*/ 	.word	0x00000000
        /*10b0*/ 	.word	0x00000000
        /*10b4*/ 	.short	0x010a
        /*10b6*/ 	.byte	0xff
	.zero		1


	//   ....[253]....
        /*10b8*/ 	.word	0x00009320
        /*10bc*/ 	.word	0x00000000
        /*10c0*/ 	.word	0x00000000
        /*10c4*/ 	.short	0x010a
        /*10c6*/ 	.byte	0xff
	.zero		1


	//   ....[254]....
        /*10c8*/ 	.word	0x00009380
        /*10cc*/ 	.word	0x00000000
        /*10d0*/ 	.word	0x00000000
        /*10d4*/ 	.short	0x010a
        /*10d6*/ 	.byte	0xff
	.zero		1


	//   ....[255]....
        /*10d8*/ 	.word	0x000093e0
        /*10dc*/ 	.word	0x00000000
        /*10e0*/ 	.word	0x00000000
        /*10e4*/ 	.short	0x010a
        /*10e6*/ 	.byte	0xff
	.zero		1


	//   ....[0]....
        /*10e8*/ 	.word	0x00009440
        /*10ec*/ 	.word	0x00000000
        /*10f0*/ 	.word	0x00000000
        /*10f4*/ 	.short	0x010a
        /*10f6*/ 	.byte	0xff
	.zero		1


	//   ....[1]....
        /*10f8*/ 	.word	0x000094a0
        /*10fc*/ 	.word	0x00000000
        /*1100*/ 	.word	0x00000000
        /*1104*/ 	.short	0x010a
        /*1106*/ 	.byte	0xff
	.zero		1


	//   ....[2]....
        /*1108*/ 	.word	0x00009500
        /*110c*/ 	.word	0x00000000
        /*1110*/ 	.word	0x00000000
        /*1114*/ 	.short	0x010a
        /*1116*/ 	.byte	0xff
	.zero		1


	//   ....[3]....
        /*1118*/ 	.word	0x00009560
        /*111c*/ 	.word	0x00000000
        /*1120*/ 	.word	0x00000000
        /*1124*/ 	.short	0x010a
        /*1126*/ 	.byte	0xff
	.zero		1


	//   ....[4]....
        /*1128*/ 	.word	0x000095c0
        /*112c*/ 	.word	0x00000000
        /*1130*/ 	.word	0x00000000
        /*1134*/ 	.short	0x010a
        /*1136*/ 	.byte	0xff
	.zero		1


	//   ....[5]....
        /*1138*/ 	.word	0x00009620
        /*113c*/ 	.word	0x00000000
        /*1140*/ 	.word	0x00000000
        /*1144*/ 	.short	0x010a
        /*1146*/ 	.byte	0xff
	.zero		1


	//   ....[6]....
        /*1148*/ 	.word	0x00009680
        /*114c*/ 	.word	0x00000000
        /*1150*/ 	.word	0x00000000
        /*1154*/ 	.short	0x010a
        /*1156*/ 	.byte	0xff
	.zero		1


	//   ....[7]....
        /*1158*/ 	.word	0x000096e0
        /*115c*/ 	.word	0x00000000
        /*1160*/ 	.word	0x00000000
        /*1164*/ 	.short	0x010a
        /*1166*/ 	.byte	0xff
	.zero		1


	//   ....[8]....
        /*1168*/ 	.word	0x00009740
        /*116c*/ 	.word	0x00000000
        /*1170*/ 	.word	0x00000000
        /*1174*/ 	.short	0x010a
        /*1176*/ 	.byte	0xff
	.zero		1


	//   ....[9]....
        /*1178*/ 	.word	0x000097a0
        /*117c*/ 	.word	0x00000000
        /*1180*/ 	.word	0x00000000
        /*1184*/ 	.short	0x010a
        /*1186*/ 	.byte	0xff
	.zero		1


	//   ....[10]....
        /*1188*/ 	.word	0x00009800
        /*118c*/ 	.word	0x00000000
        /*1190*/ 	.word	0x00000000
        /*1194*/ 	.short	0x010a
        /*1196*/ 	.byte	0xff
	.zero		1


	//   ....[11]....
        /*1198*/ 	.word	0x00009860
        /*119c*/ 	.word	0x00000000
        /*11a0*/ 	.word	0x00000000
        /*11a4*/ 	.short	0x010a
        /*11a6*/ 	.byte	0xff
	.zero		1


	//   ....[12]....
        /*11a8*/ 	.word	0x000098c0
        /*11ac*/ 	.word	0x00000000
        /*11b0*/ 	.word	0x00000000
        /*11b4*/ 	.short	0x010a
        /*11b6*/ 	.byte	0xff
	.zero		1


	//   ....[13]....
        /*11b8*/ 	.word	0x00009920
        /*11bc*/ 	.word	0x00000000
        /*11c0*/ 	.word	0x00000000
        /*11c4*/ 	.short	0x010a
        /*11c6*/ 	.byte	0xff
	.zero		1


	//   ....[14]....
        /*11c8*/ 	.word	0x00009980
        /*11cc*/ 	.word	0x00000000
        /*11d0*/ 	.word	0x00000000
        /*11d4*/ 	.short	0x010a
        /*11d6*/ 	.byte	0xff
	.zero		1


	//   ....[15]....
        /*11d8*/ 	.word	0x000099e0
        /*11dc*/ 	.word	0x00000000
        /*11e0*/ 	.word	0x00000000
        /*11e4*/ 	.short	0x010a
        /*11e6*/ 	.byte	0xff
	.zero		1


	//   ....[16]....
        /*11e8*/ 	.word	0x00009a40
        /*11ec*/ 	.word	0x00000000
        /*11f0*/ 	.word	0x00000000
        /*11f4*/ 	.short	0x010a
        /*11f6*/ 	.byte	0xff
	.zero		1


	//   ....[17]....
        /*11f8*/ 	.word	0x00009aa0
        /*11fc*/ 	.word	0x00000000
        /*1200*/ 	.word	0x00000000
        /*1204*/ 	.short	0x010a
        /*1206*/ 	.byte	0xff
	.zero		1


	//   ....[18]....
        /*1208*/ 	.word	0x00009b00
        /*120c*/ 	.word	0x00000000
        /*1210*/ 	.word	0x00000000
        /*1214*/ 	.short	0x010a
        /*1216*/ 	.byte	0xff
	.zero		1


	//   ....[19]....
        /*1218*/ 	.word	0x00009b60
        /*121c*/ 	.word	0x00000000
        /*1220*/ 	.word	0x00000000
        /*1224*/ 	.short	0x010a
        /*1226*/ 	.byte	0xff
	.zero		1


	//   ....[20]....
        /*1228*/ 	.word	0x00009bc0
        /*122c*/ 	.word	0x00000000
        /*1230*/ 	.word	0x00000000
        /*1234*/ 	.short	0x010a
        /*1236*/ 	.byte	0xff
	.zero		1


	//   ....[21]....
        /*1238*/ 	.word	0x00009c20
        /*123c*/ 	.word	0x00000000
        /*1240*/ 	.word	0x00000000
        /*1244*/ 	.short	0x010a
        /*1246*/ 	.byte	0xff
	.zero		1


	//   ....[22]....
        /*1248*/ 	.word	0x00009c80
        /*124c*/ 	.word	0x00000000
        /*1250*/ 	.word	0x00000000
        /*1254*/ 	.short	0x010a
        /*1256*/ 	.byte	0xff
	.zero		1


	//   ....[23]....
        /*1258*/ 	.word	0x00009ce0
        /*125c*/ 	.word	0x00000000
        /*1260*/ 	.word	0x00000000
        /*1264*/ 	.short	0x010a
        /*1266*/ 	.byte	0xff
	.zero		1


	//   ....[24]....
        /*1268*/ 	.word	0x00009d40
        /*126c*/ 	.word	0x00000000
        /*1270*/ 	.word	0x00000000
        /*1274*/ 	.short	0x010a
        /*1276*/ 	.byte	0xff
	.zero		1


	//   ....[25]....
        /*1278*/ 	.word	0x00009da0
        /*127c*/ 	.word	0x00000000
        /*1280*/ 	.word	0x00000000
        /*1284*/ 	.short	0x010a
        /*1286*/ 	.byte	0xff
	.zero		1


	//   ....[26]....
        /*1288*/ 	.word	0x00009e00
        /*128c*/ 	.word	0x00000000
        /*1290*/ 	.word	0x00000000
        /*1294*/ 	.short	0x010a
        /*1296*/ 	.byte	0xff
	.zero		1


	//   ....[27]....
        /*1298*/ 	.word	0x00009e60
        /*129c*/ 	.word	0x00000000
        /*12a0*/ 	.word	0x00000000
        /*12a4*/ 	.short	0x010a
        /*12a6*/ 	.byte	0xff
	.zero		1


	//   ....[28]....
        /*12a8*/ 	.word	0x00009eb0
        /*12ac*/ 	.word	0x00000002
        /*12b0*/ 	.word	0x000003e0
        /*12b4*/ 	.short	0x010a
        /*12b6*/ 	.byte	0xff
	.zero		1


	//   ....[29]....
        /*12b8*/ 	.word	0x00009f10
        /*12bc*/ 	.word	0x00000002
        /*12c0*/ 	.word	0x00000390
        /*12c4*/ 	.short	0x010a
        /*12c6*/ 	.byte	0xff
	.zero		1


	//   ....[30]....
        /*12c8*/ 	.word	0x00009f60
        /*12cc*/ 	.word	0x00000002
        /*12d0*/ 	.word	0x00000380
        /*12d4*/ 	.short	0x010a
        /*12d6*/ 	.byte	0xff
	.zero		1


	//   ....[31]....
        /*12d8*/ 	.word	0x00009fc0
        /*12dc*/ 	.word	0x00000000
        /*12e0*/ 	.word	0x00000390
        /*12e4*/ 	.short	0x010a
        /*12e6*/ 	.byte	0xff
	.zero		1


	//   ....[32]....
        /*12e8*/ 	.word	0x0000a010
        /*12ec*/ 	.word	0x00000000
        /*12f0*/ 	.word	0x00000380
        /*12f4*/ 	.short	0x010a
        /*12f6*/ 	.byte	0xff
	.zero		1


	//   ....[33]....
        /*12f8*/ 	.word	0x0000a070
        /*12fc*/ 	.word	0x00000002
        /*1300*/ 	.word	0x000003c0
        /*1304*/ 	.short	0x010a
        /*1306*/ 	.byte	0xff
	.zero		1


	//   ....[34]....
        /*1308*/ 	.word	0x0000a0d0
        /*130c*/ 	.word	0x00000000
        /*1310*/ 	.word	0x00000000
        /*1314*/ 	.short	0x010a
        /*1316*/ 	.byte	0xff
	.zero		1


	//   ....[35]....
        /*1318*/ 	.word	0x0000a130
        /*131c*/ 	.word	0x00000000
        /*1320*/ 	.word	0x00000000
        /*1324*/ 	.short	0x010a
        /*1326*/ 	.byte	0xff
	.zero		1


	//   ....[36]....
        /*1328*/ 	.word	0x0000a190
        /*132c*/ 	.word	0x00000000
        /*1330*/ 	.word	0x00000000
        /*1334*/ 	.short	0x010a
        /*1336*/ 	.byte	0xff
	.zero		1


	//   ....[37]....
        /*1338*/ 	.word	0x0000a1f0
        /*133c*/ 	.word	0x00000000
        /*1340*/ 	.word	0x00000000
        /*1344*/ 	.short	0x010a
        /*1346*/ 	.byte	0xff
	.zero		1


	//   ....[38]....
        /*1348*/ 	.word	0x0000a250
        /*134c*/ 	.word	0x00000000
        /*1350*/ 	.word	0x00000000
        /*1354*/ 	.short	0x010a
        /*1356*/ 	.byte	0xff
	.zero		1


	//   ....[39]....
        /*1358*/ 	.word	0x0000a2a0
        /*135c*/ 	.word	0x00000008
        /*1360*/ 	.word	0x00000380
        /*1364*/ 	.short	0x010a
        /*1366*/ 	.byte	0xff
	.zero		1


	//   ....[40]....
        /*1368*/ 	.word	0x0000a300
        /*136c*/ 	.word	0x00000000
        /*1370*/ 	.word	0x00000378
        /*1374*/ 	.short	0x010a
        /*1376*/ 	.byte	0xff
	.zero		1


	//   ....[41]....
        /*1378*/ 	.word	0x0000a360
        /*137c*/ 	.word	0x00000000
        /*1380*/ 	.word	0x00000368
        /*1384*/ 	.short	0x010a
        /*1386*/ 	.byte	0xff
	.zero		1


	//   ....[42]....
        /*1388*/ 	.word	0x0000a3b0
        /*138c*/ 	.word	0x00000003
        /*1390*/ 	.word	0x00000380
        /*1394*/ 	.short	0x010a
        /*1396*/ 	.byte	0xff
	.zero		1


	//   ....[43]....
        /*1398*/ 	.word	0x0000a410
        /*139c*/ 	.word	0x00000000
        /*13a0*/ 	.word	0x00000360
        /*13a4*/ 	.short	0x010a
        /*13a6*/ 	.byte	0xff
	.zero		1


	//   ....[44]....
        /*13a8*/ 	.word	0x0000a460
        /*13ac*/ 	.word	0x00000016
        /*13b0*/ 	.word	0x000003a0
        /*13b4*/ 	.short	0x010a
        /*13b6*/ 	.byte	0xff
	.zero		1


	//----- nvinfo : EIATTR_NUM_MBARRIERS
	.align		4
.L_47:
        /*13b8*/ 	.byte	0x03, 0x38
        /*13ba*/ 	.short	0x0080


	//----- nvinfo : EIATTR_EXIT_INSTR_OFFSETS
	.align		4
        /*13bc*/ 	.byte	0x04, 0x1c
        /*13be*/ 	.short	(.L_49 - .L_48)


	//   ....[0]....
.L_48:
        /*13c0*/ 	.word	0x00004ae0


	//   ....[1]....
        /*13c4*/ 	.word	0x00004fd0


	//   ....[2]....
        /*13c8*/ 	.word	0x00005030


	//   ....[3]....
        /*13cc*/ 	.word	0x00005e50


	//   ....[4]....
        /*13d0*/ 	.word	0x00006b30


	//   ....[5]....
        /*13d4*/ 	.word	0x00006b70


	//   ....[6]....
        /*13d8*/ 	.word	0x00008960


	//----- nvinfo : EIATTR_MAX_THREADS
	.align		4
.L_49:
        /*13dc*/ 	.byte	0x04, 0x05
        /*13de*/ 	.short	(.L_51 - .L_50)
.L_50:
        /*13e0*/ 	.word	0x00000100
        /*13e4*/ 	.word	0x00000001
        /*13e8*/ 	.word	0x00000001


	//----- nvinfo : EIATTR_CRS_STACK_SIZE
	.align		4
.L_51:
        /*13ec*/ 	.byte	0x04, 0x1e
        /*13ee*/ 	.short	(.L_53 - .L_52)
.L_52:
        /*13f0*/ 	.word	0x00000000


	//----- nvinfo : EIATTR_CBANK_PARAM_SIZE
	.align		4
.L_53:
        /*13f4*/ 	.byte	0x03, 0x19
        /*13f6*/ 	.short	0x0800


	//----- nvinfo : EIATTR_PARAM_CBANK
	.align		4
        /*13f8*/ 	.byte	0x04, 0x0a
        /*13fa*/ 	.short	(.L_55 - .L_54)
	.align		4
.L_54:
        /*13fc*/ 	.word	index@(.nv.constant0._ZN7cutlass13device_kernelINS_4gemm6kernel13GemmUniversalIN4cute5tupleIJiiiiEEENS1_10collective13CollectiveMmaINS1_35MainloopSm100TmaUmmaWarpSpecializedILi54ELi2ELi4ENS5_IJNS4_1CILi2EEENSA_ILi1EEESC_EEEEENS5_IJNSA_ILi64EEESF_NSA_ILi32EEEEEENS_12float_e5m2_tENS5_IJlSC_lEEESI_SJ_NS4_8TiledMMAINS4_8MMA_AtomIJNS4_10MMA_TraitsINS4_19SM100_MMA_F8F6F4_SSEJSI_SI_fSF_SF_NS4_17integral_constantINS4_4UMMA5MajorELSQ_0EEESR_NSO_INSP_7ScaleInELSS_0EEEST_EEEEEENS4_6LayoutINS5_IJSC_SC_SC_EEENS5_IJNSA_ILi0EEESY_SY_EEEEENS5_IJNS4_10UnderscoreES11_S11_EEEEENS4_13SM90_TMA_LOADENS4_14ComposedLayoutINS4_7SwizzleILi1ELi4ELi3EEENS4_18smem_ptr_flag_bitsILi8EEENSW_INS5_IJNSA_ILi8EEESG_EEENS5_IJSG_SC_EEEEEEEvNS4_8identityENS4_23SM90_TMA_LOAD_MULTICASTES1E_vS1F_EENS_8epilogue10collective18CollectiveEpilogueINS1I_23Sm100TmaWarpSpecializedILi1ELi1ELi32ELb0ELb0EEEJSH_NS5_IJNSW_ISF_SC_EES1N_EEESI_SJ_SI_SJ_NS1I_6fusion15FusionCallbacksIS1M_NS1P_17LinearCombinationISI_fSI_fLNS_15FloatRoundStyleE2EEESH_S1O_JEEENS4_5SM1004TMEM4LOAD26SM100_TMEM_LOAD_16dp32b32xES14_NS15_INS16_ILi2ELi4ELi3EEES19_NSW_INS5_IJS1A_SF_EEENS5_IJSF_SC_EEEEEEENS4_39AutoVectorizingCopyWithAssumedAlignmentILi128EEENS4_14SM90_TMA_STOREES23_S25_S25_EEEvvEEEEvNT_6ParamsE)
        /*1400*/ 	.short	0x0380
        /*1402*/ 	.short	0x0800


	//----- nvinfo : EIATTR_SW_WAR
	.align		4
.L_55:
        /*1404*/ 	.byte	0x04, 0x36
        /*1406*/ 	.short	(.L_57 - .L_56)
.L_56:
        /*1408*/ 	.word	0x00000008
.L_57:


//--------------------- .nv.callgraph             --------------------------
	.section	.nv.callgraph,"",@"SHT_CUDA_CALLGRAPH"
	.align	4
	.sectionentsize	8
	.align		4
        /*0000*/ 	.word	0x00000000
	.align		4
        /*0004*/ 	.word	0xffffffff
	.align		4
        /*0008*/ 	.word	index@(_ZN7cutlass13device_kernelINS_4gemm6kernel13GemmUniversalIN4cute5tupleIJiiiiEEENS1_10collective13CollectiveMmaINS1_35MainloopSm100TmaUmmaWarpSpecializedILi54ELi2ELi4ENS5_IJNS4_1CILi2EEENSA_ILi1EEESC_EEEEENS5_IJNSA_ILi64EEESF_NSA_ILi32EEEEEENS_12float_e5m2_tENS5_IJlSC_lEEESI_SJ_NS4_8TiledMMAINS4_8MMA_AtomIJNS4_10MMA_TraitsINS4_19SM100_MMA_F8F6F4_SSEJSI_SI_fSF_SF_NS4_17integral_constantINS4_4UMMA5MajorELSQ_0EEESR_NSO_INSP_7ScaleInELSS_0EEEST_EEEEEENS4_6LayoutINS5_IJSC_SC_SC_EEENS5_IJNSA_ILi0EEESY_SY_EEEEENS5_IJNS4_10UnderscoreES11_S11_EEEEENS4_13SM90_TMA_LOADENS4_14ComposedLayoutINS4_7SwizzleILi1ELi4ELi3EEENS4_18smem_ptr_flag_bitsILi8EEENSW_INS5_IJNSA_ILi8EEESG_EEENS5_IJSG_SC_EEEEEEEvNS4_8identityENS4_23SM90_TMA_LOAD_MULTICASTES1E_vS1F_EENS_8epilogue10collective18CollectiveEpilogueINS1I_23Sm100TmaWarpSpecializedILi1ELi1ELi32ELb0ELb0EEEJSH_NS5_IJNSW_ISF_SC_EES1N_EEESI_SJ_SI_SJ_NS1I_6fusion15FusionCallbacksIS1M_NS1P_17LinearCombinationISI_fSI_fLNS_15FloatRoundStyleE2EEESH_S1O_JEEENS4_5SM1004TMEM4LOAD26SM100_TMEM_LOAD_16dp32b32xES14_NS15_INS16_ILi2ELi4ELi3EEES19_NSW_INS5_IJS1A_SF_EEENS5_IJSF_SC_EEEEEEENS4_39AutoVectorizingCopyWithAssumedAlignmentILi128EEENS4_14SM90_TMA_STOREES23_S25_S25_EEEvvEEEEvNT_6ParamsE)
	.align		4
        /*000c*/ 	.word	index@(__assertfail)
	.align		4
        /*0010*/ 	.word	0x00000000
	.align		4
        /*0014*/ 	.word	0xfffffffe
	.align		4
        /*0018*/ 	.word	0x00000000
	.align		4
        /*001c*/ 	.word	0xfffffffd
	.align		4
        /*0020*/ 	.word	0x00000000
	.align		4
        /*0024*/ 	.word	0xfffffffc


//--------------------- .nv.constant4             --------------------------
	.section	.nv.constant4,"a",@progbits
	.align	8
	.align		8
.nv.constant4:
        /*0000*/ 	.dword	__assertfail
	.align		8
        /*0008*/ 	.dword	__unnamed_1
	.align		8
        /*0010*/ 	.dword	__unnamed_2
	.align		8
        /*0018*/ 	.dword	_ZN39_INTERNAL_2e2a6452_4_k_cu_77788ff1_86534cuda3std3__45__cpo5beginE
	.align		8
        /*0020*/ 	.dword	_ZN39_INTERNAL_2e2a6452_4_k_cu_77788ff1_86534cuda3std3__45__cpo3endE
	.align		8
        /*0028*/ 	.dword	_ZN39_INTERNAL_2e2a6452_4_k_cu_77788ff1_86534cuda3std3__45__cpo6cbeginE
	.align		8
        /*0030*/ 	.dword	_ZN39_INTERNAL_2e2a6452_4_k_cu_77788ff1_86534cuda3std3__45__cpo4cendE
	.align		8
        /*0038*/ 	.dword	_ZN39_INTERNAL_2e2a6452_4_k_cu_77788ff1_86534cuda3std3__441_GLOBAL__N__2e2a6452_4_k_cu_77788ff1_86536ignoreE
	.align		8
        /*0040*/ 	.dword	_ZN39_INTERNAL_2e2a6452_4_k_cu_77788ff1_86534cuda3std3__419piecewise_constructE
	.align		8
        /*0048*/ 	.dword	_ZN39_INTERNAL_2e2a6452_4_k_cu_77788ff1_86534cuda3std3__48in_placeE
	.align		8
        /*0050*/ 	.dword	_ZN39_INTERNAL_2e2a6452_4_k_cu_77788ff1_86534cuda3std6ranges3__45__cpo4swapE
	.align		8
        /*0058*/ 	.dword	_ZN39_INTERNAL_2e2a6452_4_k_cu_77788ff1_86534cuda3std6ranges3__45__cpo9iter_moveE
	.align		8
        /*0060*/ 	.dword	_ZN39_INTERNAL_2e2a6452_4_k_cu_77788ff1_86534cute7productE
	.align		8
        /*0068*/ 	.dword	_ZN39_INTERNAL_2e2a6452_4_k_cu_77788ff1_86534cute1_E
	.align		8
        /*0070*/ 	.dword	$str$25
	.align		8
        /*0078*/ 	.dword	$str$26
	.align		8
        /*0080*/ 	.dword	$str$27
	.align		8
        /*0088*/ 	.dword	$str$28


//--------------------- .text._ZN7cutlass13device_kernelINS_4gemm6kernel13GemmUniversalIN4cute5tupleIJiiiiEEENS1_10collective13CollectiveMmaINS1_35MainloopSm100TmaUmmaWarpSpecializedILi54ELi2ELi4ENS5_IJNS4_1CILi2EEENSA_ILi1EEESC_EEEEENS5_IJNSA_ILi64EEESF_NSA_ILi32EEEEEENS_12float_e5m2_tENS5_IJlSC_lEEESI_SJ_NS4_8TiledMMAINS4_8MMA_AtomIJNS4_10MMA_TraitsINS4_19SM100_MMA_F8F6F4_SSEJSI_SI_fSF_SF_NS4_17integral_constantINS4_4UMMA5MajorELSQ_0EEESR_NSO_INSP_7ScaleInELSS_0EEEST_EEEEEENS4_6LayoutINS5_IJSC_SC_SC_EEENS5_IJNSA_ILi0EEESY_SY_EEEEENS5_IJNS4_10UnderscoreES11_S11_EEEEENS4_13SM90_TMA_LOADENS4_14ComposedLayoutINS4_7SwizzleILi1ELi4ELi3EEENS4_18smem_ptr_flag_bitsILi8EEENSW_INS5_IJNSA_ILi8EEESG_EEENS5_IJSG_SC_EEEEEEEvNS4_8identityENS4_23SM90_TMA_LOAD_MULTICASTES1E_vS1F_EENS_8epilogue10collective18CollectiveEpilogueINS1I_23Sm100TmaWarpSpecializedILi1ELi1ELi32ELb0ELb0EEEJSH_NS5_IJNSW_ISF_SC_EES1N_EEESI_SJ_SI_SJ_NS1I_6fusion15FusionCallbacksIS1M_NS1P_17LinearCombinationISI_fSI_fLNS_15FloatRoundStyleE2EEESH_S1O_JEEENS4_5SM1004TMEM4LOAD26SM100_TMEM_LOAD_16dp32b32xES14_NS15_INS16_ILi2ELi4ELi3EEES19_NSW_INS5_IJS1A_SF_EEENS5_IJSF_SC_EEEEEEENS4_39AutoVectorizingCopyWithAssumedAlignmentILi128EEENS4_14SM90_TMA_STOREES23_S25_S25_EEEvvEEEEvNT_6ParamsE --------------------------
	.section	.text._ZN7cutlass13device_kernelINS_4gemm6kernel13GemmUniversalIN4cute5tupleIJiiiiEEENS1_10collective13CollectiveMmaINS1_35MainloopSm100TmaUmmaWarpSpecializedILi54ELi2ELi4ENS5_IJNS4_1CILi2EEENSA_ILi1EEESC_EEEEENS5_IJNSA_ILi64EEESF_NSA_ILi32EEEEEENS_12float_e5m2_tENS5_IJlSC_lEEESI_SJ_NS4_8TiledMMAINS4_8MMA_AtomIJNS4_10MMA_TraitsINS4_19SM100_MMA_F8F6F4_SSEJSI_SI_fSF_SF_NS4_17integral_constantINS4_4UMMA5MajorELSQ_0EEESR_NSO_INSP_7ScaleInELSS_0EEEST_EEEEEENS4_6LayoutINS5_IJSC_SC_SC_EEENS5_IJNSA_ILi0EEESY_SY_EEEEENS5_IJNS4_10UnderscoreES11_S11_EEEEENS4_13SM90_TMA_LOADENS4_14ComposedLayoutINS4_7SwizzleILi1ELi4ELi3EEENS4_18smem_ptr_flag_bitsILi8EEENSW_INS5_IJNSA_ILi8EEESG_EEENS5_IJSG_SC_EEEEEEEvNS4_8identityENS4_23SM90_TMA_LOAD_MULTICASTES1E_vS1F_EENS_8epilogue10collective18CollectiveEpilogueINS1I_23Sm100TmaWarpSpecializedILi1ELi1ELi32ELb0ELb0EEEJSH_NS5_IJNSW_ISF_SC_EES1N_EEESI_SJ_SI_SJ_NS1I_6fusion15FusionCallbacksIS1M_NS1P_17LinearCombinationISI_fSI_fLNS_15FloatRoundStyleE2EEESH_S1O_JEEENS4_5SM1004TMEM4LOAD26SM100_TMEM_LOAD_16dp32b32xES14_NS15_INS16_ILi2ELi4ELi3EEES19_NSW_INS5_IJS1A_SF_EEENS5_IJSF_SC_EEEEEEENS4_39AutoVectorizingCopyWithAssumedAlignmentILi128EEENS4_14SM90_TMA_STOREES23_S25_S25_EEEvvEEEEvNT_6ParamsE,"ax",@progbits
	.align	128
.text._ZN7cutlass13device_kernelINS_4gemm6kernel13GemmUniversalIN4cute5tupleIJiiiiEEENS1_10collective13CollectiveMmaINS1_35MainloopSm100TmaUmmaWarpSpecializedILi54ELi2ELi4ENS5_IJNS4_1CILi2EEENSA_ILi1EEESC_EEEEENS5_IJNSA_ILi64EEESF_NSA_ILi32EEEEEENS_12float_e5m2_tENS5_IJlSC_lEEESI_SJ_NS4_8TiledMMAINS4_8MMA_AtomIJNS4_10MMA_TraitsINS4_19SM100_MMA_F8F6F4_SSEJSI_SI_fSF_SF_NS4_17integral_constantINS4_4UMMA5MajorELSQ_0EEESR_NSO_INSP_7ScaleInELSS_0EEEST_EEEEEENS4_6LayoutINS5_IJSC_SC_SC_EEENS5_IJNSA_ILi0EEESY_SY_EEEEENS5_IJNS4_10UnderscoreES11_S11_EEEEENS4_13SM90_TMA_LOADENS4_14ComposedLayoutINS4_7SwizzleILi1ELi4ELi3EEENS4_18smem_ptr_flag_bitsILi8EEENSW_INS5_IJNSA_ILi8EEESG_EEENS5_IJSG_SC_EEEEEEEvNS4_8identityENS4_23SM90_TMA_LOAD_MULTICASTES1E_vS1F_EENS_8epilogue10collective18CollectiveEpilogueINS1I_23Sm100TmaWarpSpecializedILi1ELi1ELi32ELb0ELb0EEEJSH_NS5_IJNSW_ISF_SC_EES1N_EEESI_SJ_SI_SJ_NS1I_6fusion15FusionCallbacksIS1M_NS1P_17LinearCombinationISI_fSI_fLNS_15FloatRoundStyleE2EEESH_S1O_JEEENS4_5SM1004TMEM4LOAD26SM100_TMEM_LOAD_16dp32b32xES14_NS15_INS16_ILi2ELi4ELi3EEES19_NSW_INS5_IJS1A_SF_EEENS5_IJSF_SC_EEEEEEENS4_39AutoVectorizingCopyWithAssumedAlignmentILi128EEENS4_14SM90_TMA_STOREES23_S25_S25_EEEvvEEEEvNT_6ParamsE:
        .type           _ZN7cutlass13device_kernelINS_4gemm6kernel13GemmUniversalIN4cute5tupleIJiiiiEEENS1_10collective13CollectiveMmaINS1_35MainloopSm100TmaUmmaWarpSpecializedILi54ELi2ELi4ENS5_IJNS4_1CILi2EEENSA_ILi1EEESC_EEEEENS5_IJNSA_ILi64EEESF_NSA_ILi32EEEEEENS_12float_e5m2_tENS5_IJlSC_lEEESI_SJ_NS4_8TiledMMAINS4_8MMA_AtomIJNS4_10MMA_TraitsINS4_19SM100_MMA_F8F6F4_SSEJSI_SI_fSF_SF_NS4_17integral_constantINS4_4UMMA5MajorELSQ_0EEESR_NSO_INSP_7ScaleInELSS_0EEEST_EEEEEENS4_6LayoutINS5_IJSC_SC_SC_EEENS5_IJNSA_ILi0EEESY_SY_EEEEENS5_IJNS4_10UnderscoreES11_S11_EEEEENS4_13SM90_TMA_LOADENS4_14ComposedLayoutINS4_7SwizzleILi1ELi4ELi3EEENS4_18smem_ptr_flag_bitsILi8EEENSW_INS5_IJNSA_ILi8EEESG_EEENS5_IJSG_SC_EEEEEEEvNS4_8identityENS4_23SM90_TMA_LOAD_MULTICASTES1E_vS1F_EENS_8epilogue10collective18CollectiveEpilogueINS1I_23Sm100TmaWarpSpecializedILi1ELi1ELi32ELb0ELb0EEEJSH_NS5_IJNSW_ISF_SC_EES1N_EEESI_SJ_SI_SJ_NS1I_6fusion15FusionCallbacksIS1M_NS1P_17LinearCombinationISI_fSI_fLNS_15FloatRoundStyleE2EEESH_S1O_JEEENS4_5SM1004TMEM4LOAD26SM100_TMEM_LOAD_16dp32b32xES14_NS15_INS16_ILi2ELi4ELi3EEES19_NSW_INS5_IJS1A_SF_EEENS5_IJSF_SC_EEEEEEENS4_39AutoVectorizingCopyWithAssumedAlignmentILi128EEENS4_14SM90_TMA_STOREES23_S25_S25_EEEvvEEEEvNT_6ParamsE,@function
        .size           _ZN7cutlass13device_kernelINS_4gemm6kernel13GemmUniversalIN4cute5tupleIJiiiiEEENS1_10collective13CollectiveMmaINS1_35MainloopSm100TmaUmmaWarpSpecializedILi54ELi2ELi4ENS5_IJNS4_1CILi2EEENSA_ILi1EEESC_EEEEENS5_IJNSA_ILi64EEESF_NSA_ILi32EEEEEENS_12float_e5m2_tENS5_IJlSC_lEEESI_SJ_NS4_8TiledMMAINS4_8MMA_AtomIJNS4_10MMA_TraitsINS4_19SM100_MMA_F8F6F4_SSEJSI_SI_fSF_SF_NS4_17integral_constantINS4_4UMMA5MajorELSQ_0EEESR_NSO_INSP_7ScaleInELSS_0EEEST_EEEEEENS4_6LayoutINS5_IJSC_SC_SC_EEENS5_IJNSA_ILi0EEESY_SY_EEEEENS5_IJNS4_10UnderscoreES11_S11_EEEEENS4_13SM90_TMA_LOADENS4_14ComposedLayoutINS4_7SwizzleILi1ELi4ELi3EEENS4_18smem_ptr_flag_bitsILi8EEENSW_INS5_IJNSA_ILi8EEESG_EEENS5_IJSG_SC_EEEEEEEvNS4_8identityENS4_23SM90_TMA_LOAD_MULTICASTES1E_vS1F_EENS_8epilogue10collective18CollectiveEpilogueINS1I_23Sm100TmaWarpSpecializedILi1ELi1ELi32ELb0ELb0EEEJSH_NS5_IJNSW_ISF_SC_EES1N_EEESI_SJ_SI_SJ_NS1I_6fusion15FusionCallbacksIS1M_NS1P_17LinearCombinationISI_fSI_fLNS_15FloatRoundStyleE2EEESH_S1O_JEEENS4_5SM1004TMEM4LOAD26SM100_TMEM_LOAD_16dp32b32xES14_NS15_INS16_ILi2ELi4ELi3EEES19_NSW_INS5_IJS1A_SF_EEENS5_IJSF_SC_EEEEEEENS4_39AutoVectorizingCopyWithAssumedAlignmentILi128EEENS4_14SM90_TMA_STOREES23_S25_S25_EEEvvEEEEvNT_6ParamsE,(.L_x_286 - _ZN7cutlass13device_kernelINS_4gemm6kernel13GemmUniversalIN4cute5tupleIJiiiiEEENS1_10collective13CollectiveMmaINS1_35MainloopSm100TmaUmmaWarpSpecializedILi54ELi2ELi4ENS5_IJNS4_1CILi2EEENSA_ILi1EEESC_EEEEENS5_IJNSA_ILi64EEESF_NSA_ILi32EEEEEENS_12float_e5m2_tENS5_IJlSC_lEEESI_SJ_NS4_8TiledMMAINS4_8MMA_AtomIJNS4_10MMA_TraitsINS4_19SM100_MMA_F8F6F4_SSEJSI_SI_fSF_SF_NS4_17integral_constantINS4_4UMMA5MajorELSQ_0EEESR_NSO_INSP_7ScaleInELSS_0EEEST_EEEEEENS4_6LayoutINS5_IJSC_SC_SC_EEENS5_IJNSA_ILi0EEESY_SY_EEEEENS5_IJNS4_10UnderscoreES11_S11_EEEEENS4_13SM90_TMA_LOADENS4_14ComposedLayoutINS4_7SwizzleILi1ELi4ELi3EEENS4_18smem_ptr_flag_bitsILi8EEENSW_INS5_IJNSA_ILi8EEESG_EEENS5_IJSG_SC_EEEEEEEvNS4_8identityENS4_23SM90_TMA_LOAD_MULTICASTES1E_vS1F_EENS_8epilogue10collective18CollectiveEpilogueINS1I_23Sm100TmaWarpSpecializedILi1ELi1ELi32ELb0ELb0EEEJSH_NS5_IJNSW_ISF_SC_EES1N_EEESI_SJ_SI_SJ_NS1I_6fusion15FusionCallbacksIS1M_NS1P_17LinearCombinationISI_fSI_fLNS_15FloatRoundStyleE2EEESH_S1O_JEEENS4_5SM1004TMEM4LOAD26SM100_TMEM_LOAD_16dp32b32xES14_NS15_INS16_ILi2ELi4ELi3EEES19_NSW_INS5_IJS1A_SF_EEENS5_IJSF_SC_EEEEEEENS4_39AutoVectorizingCopyWithAssumedAlignmentILi128EEENS4_14SM90_TMA_STOREES23_S25_S25_EEEvvEEEEvNT_6ParamsE)
        .other          _ZN7cutlass13device_kernelINS_4gemm6kernel13GemmUniversalIN4cute5tupleIJiiiiEEENS1_10collective13CollectiveMmaINS1_35MainloopSm100TmaUmmaWarpSpecializedILi54ELi2ELi4ENS5_IJNS4_1CILi2EEENSA_ILi1EEESC_EEEEENS5_IJNSA_ILi64EEESF_NSA_ILi32EEEEEENS_12float_e5m2_tENS5_IJlSC_lEEESI_SJ_NS4_8TiledMMAINS4_8MMA_AtomIJNS4_10MMA_TraitsINS4_19SM100_MMA_F8F6F4_SSEJSI_SI_fSF_SF_NS4_17integral_constantINS4_4UMMA5MajorELSQ_0EEESR_NSO_INSP_7ScaleInELSS_0EEEST_EEEEEENS4_6LayoutINS5_IJSC_SC_SC_EEENS5_IJNSA_ILi0EEESY_SY_EEEEENS5_IJNS4_10UnderscoreES11_S11_EEEEENS4_13SM90_TMA_LOADENS4_14ComposedLayoutINS4_7SwizzleILi1ELi4ELi3EEENS4_18smem_ptr_flag_bitsILi8EEENSW_INS5_IJNSA_ILi8EEESG_EEENS5_IJSG_SC_EEEEEEEvNS4_8identityENS4_23SM90_TMA_LOAD_MULTICASTES1E_vS1F_EENS_8epilogue10collective18CollectiveEpilogueINS1I_23Sm100TmaWarpSpecializedILi1ELi1ELi32ELb0ELb0EEEJSH_NS5_IJNSW_ISF_SC_EES1N_EEESI_SJ_SI_SJ_NS1I_6fusion15FusionCallbacksIS1M_NS1P_17LinearCombinationISI_fSI_fLNS_15FloatRoundStyleE2EEESH_S1O_JEEENS4_5SM1004TMEM4LOAD26SM100_TMEM_LOAD_16dp32b32xES14_NS15_INS16_ILi2ELi4ELi3EEES19_NSW_INS5_IJS1A_SF_EEENS5_IJSF_SC_EEEEEEENS4_39AutoVectorizingCopyWithAssumedAlignmentILi128EEENS4_14SM90_TMA_STOREES23_S25_S25_EEEvvEEEEvNT_6ParamsE,@"STO_CUDA_ENTRY STV_DEFAULT"
_ZN7cutlass13device_kernelINS_4gemm6kernel13GemmUniversalIN4cute5tupleIJiiiiEEENS1_10collective13CollectiveMmaINS1_35MainloopSm100TmaUmmaWarpSpecializedILi54ELi2ELi4ENS5_IJNS4_1CILi2EEENSA_ILi1EEESC_EEEEENS5_IJNSA_ILi64EEESF_NSA_ILi32EEEEEENS_12float_e5m2_tENS5_IJlSC_lEEESI_SJ_NS4_8TiledMMAINS4_8MMA_AtomIJNS4_10MMA_TraitsINS4_19SM100_MMA_F8F6F4_SSEJSI_SI_fSF_SF_NS4_17integral_constantINS4_4UMMA5MajorELSQ_0EEESR_NSO_INSP_7ScaleInELSS_0EEEST_EEEEEENS4_6LayoutINS5_IJSC_SC_SC_EEENS5_IJNSA_ILi0EEESY_SY_EEEEENS5_IJNS4_10UnderscoreES11_S11_EEEEENS4_13SM90_TMA_LOADENS4_14ComposedLayoutINS4_7SwizzleILi1ELi4ELi3EEENS4_18smem_ptr_flag_bitsILi8EEENSW_INS5_IJNSA_ILi8EEESG_EEENS5_IJSG_SC_EEEEEEEvNS4_8identityENS4_23SM90_TMA_LOAD_MULTICASTES1E_vS1F_EENS_8epilogue10collective18CollectiveEpilogueINS1I_23Sm100TmaWarpSpecializedILi1ELi1ELi32ELb0ELb0EEEJSH_NS5_IJNSW_ISF_SC_EES1N_EEESI_SJ_SI_SJ_NS1I_6fusion15FusionCallbacksIS1M_NS1P_17LinearCombinationISI_fSI_fLNS_15FloatRoundStyleE2EEESH_S1O_JEEENS4_5SM1004TMEM4LOAD26SM100_TMEM_LOAD_16dp32b32xES14_NS15_INS16_ILi2ELi4ELi3EEES19_NSW_INS5_IJS1A_SF_EEENS5_IJSF_SC_EEEEEEENS4_39AutoVectorizingCopyWithAssumedAlignmentILi128EEENS4_14SM90_TMA_STOREES23_S25_S25_EEEvvEEEEvNT_6ParamsE:
[----:B------:R-:W1:Y:S01]  /*0000*/  LDC R1, c[0x0][0x37c] ;  /* 0x0000df00ff017b82 */ /* 0x000e620000000800 */
[----:B------:R-:W2:Y:S01]  /*0010*/  S2R R76, SR_TID.X ;  /* 0x00000000004c7919 */ /* 0x000ea20000002100 */
[----:B------:R-:W3:Y:S01]  /*0020*/  LDCU.64 UR8, c[0x0][0x890] ;  /* 0x00011200ff0877ac */ /* 0x000ee20008000a00 */
[----:B------:R-:W-:Y:S02]  /*0030*/  PRMT R79, RZ, 0x7610, R79 ;  /* 0x00007610ff4f7816 */ /* 0x000fe4000000004f */
[----:B------:R-:W-:Y:S01]  /*0040*/  ELECT P3, URZ, PT ;  /* 0x0000000000ff782f */ /* 0x000fe20003860000 */
[----:B---3--:R-:W-:-:S04]  /*0050*/  UISETP.NE.U32.AND UP0, UPT, UR8, URZ, UPT ;  /* 0x000000ff0800728c */ /* 0x008fc8000bf05070 */
[----:B------:R-:W-:Y:S01]  /*0060*/  UISETP.NE.AND.EX UP0, UPT, UR9, URZ, UPT, UP0 ;  /* 0x000000ff0900728c */ /* 0x000fe2000bf05300 */
[----:B--2---:R-:W-:-:S05]  /*0070*/  SHF.R.U32.HI R80, RZ, 0x5, R76 ;  /* 0x00000005ff507819 */ /* 0x004fca000001164c */
[----:B------:R-:W2:Y:S02]  /*0080*/  SHFL.IDX PT, R0, R80, RZ, 0x1f ;  /* 0x00001fff50007589 */ /* 0x000ea400000e0000 */
[----:B--2---:R-:W-:Y:S01]  /*0090*/  R2UR UR18, R0 ;  /* 0x00000000001272ca */ /* 0x004fe200000e0000 */
[----:B-1----:R-:W-:-:S14]  /*00a0*/  BRA.U UP0, `(.L_x_0) ;  /* 0x0000000100307547 */ /* 0x002fdc000b800000 */
[----:B------:R-:W1:Y:S02]  /*00b0*/  LDCU.64 UR4, c[0x0][0x888] ;  /* 0x00011100ff0477ac */ /* 0x000e640008000a00 */
[----:B-1----:R-:W-:-:S04]  /*00c0*/  UISETP.NE.U32.AND UP0, UPT, UR4, URZ, UPT ;  /* 0x000000ff0400728c */ /* 0x002fc8000bf05070 */
[----:B------:R-:W-:-:S09]  /*00d0*/  UISETP.NE.AND.EX UP0, UPT, UR5, URZ, UPT, UP0 ;  /* 0x000000ff0500728c */ /* 0x000fd2000bf05300 */
[----:B------:R-:W-:Y:S05]  /*00e0*/  BRA.U !UP0, `(.L_x_1) ;  /* 0x0000000108147547 */ /* 0x000fea000b800000 */
[----:B------:R-:W1:Y:S01]  /*00f0*/  LDC.64 R2, c[0x0][0x888] ;  /* 0x00022200ff027b82 */ /* 0x000e620000000a00 */
[----:B------:R-:W1:Y:S02]  /*0100*/  LDCU.64 UR4, c[0x0][0x358] ;  /* 0x00006b00ff0477ac */ /* 0x000e640008000a00 */
[----:B-1----:R1:W5:Y:S01]  /*0110*/  LDG.E R39, desc[UR4][R2.64] ;  /* 0x0000000402277981 */ /* 0x002362000c1e1900 */
[----:B------:R-:W-:Y:S01]  /*0120*/  HFMA2 R79, -RZ, RZ, 0, 5.9604644775390625e-08 ;  /* 0x00000001ff4f7431 */ /* 0x000fe200000001ff */
[----:B------:R-:W-:Y:S05]  /*0130*/  BRA `(.L_x_0) ;  /* 0x00000000000c7947 */ /* 0x000fea0003800000 */
.L_x_1:
[----:B------:R-:W1:Y:S01]  /*0140*/  LDCU UR4, c[0x0][0x880] ;  /* 0x00011000ff0477ac */ /* 0x000e620008000800 */
[----:B------:R-:W-:Y:S01]  /*0150*/  HFMA2 R79, -RZ, RZ, 0, 5.9604644775390625e-08 ;  /* 0x00000001ff4f7431 */ /* 0x000fe200000001ff */
[----:B-1----:R-:W-:-:S07]  /*0160*/  MOV R39, UR4 ;  /* 0x0000000400277c02 */ /* 0x002fce0008000f00 */
.L_x_0:
[----:B------:R-:W2:Y:S02]  /*0170*/  LDCU.64 UR4, c[0x0][0x8b0] ;  /* 0x00011600ff0477ac */ /* 0x000ea40008000a00 */
[----:B--2---:R-:W-:-:S04]  /*0180*/  UISETP.NE.U32.AND UP0, UPT, UR4, URZ, UPT ;  /* 0x000000ff0400728c */ /* 0x004fc8000bf05070 */
[----:B------:R-:W-:-:S09]  /*0190*/  UISETP.NE.AND.EX UP0, UPT, UR5, URZ, UPT, UP0 ;  /* 0x000000ff0500728c */ /* 0x000fd2000bf05300 */
[----:B------:R-:W-:Y:S05]  /*01a0*/  BRA.U UP0, `(.L_x_2) ;  /* 0x0000000100287547 */ /* 0x000fea000b800000 */
[----:B------:R-:W2:Y:S02]  /*01b0*/  LDCU.64 UR4, c[0x0][0x8a8] ;  /* 0x00011500ff0477ac */ /* 0x000ea40008000a00 */
[----:B--2---:R-:W-:-:S04]  /*01c0*/  UISETP.NE.U32.AND UP0, UPT, UR4, URZ, UPT ;  /* 0x000000ff0400728c */ /* 0x004fc8000bf05070 */
[----:B------:R-:W-:-:S09]  /*01d0*/  UISETP.NE.AND.EX UP0, UPT, UR5, URZ, UPT, UP0 ;  /* 0x000000ff0500728c */ /* 0x000fd2000bf05300 */
[----:B------:R-:W-:Y:S05]  /*01e0*/  BRA.U !UP0, `(.L_x_3) ;  /* 0x0000000108107547 */ /* 0x000fea000b800000 */
[----:B-1----:R-:W1:Y:S01]  /*01f0*/  LDC.64 R2, c[0x0][0x8a8] ;  /* 0x00022a00ff027b82 */ /* 0x002e620000000a00 */
[----:B------:R-:W1:Y:S02]  /*0200*/  LDCU.64 UR4, c[0x0][0x358] ;  /* 0x00006b00ff0477ac */ /* 0x000e640008000a00 */
[----:B-1----:R2:W5:Y:S01]  /*0210*/  LDG.E R38, desc[UR4][R2.64] ;  /* 0x0000000402267981 */ /* 0x002562000c1e1900 */
[----:B------:R-:W-:Y:S05]  /*0220*/  BRA `(.L_x_2) ;  /* 0x0000000000087947 */ /* 0x000fea0003800000 */
.L_x_3:
[----:B------:R-:W2:Y:S02]  /*0230*/  LDCU UR4, c[0x0][0x8a0] ;  /* 0x00011400ff0477ac */ /* 0x000ea40008000800 */
[----:B--2---:R-:W-:Y:S02]  /*0240*/  MOV R38, UR4 ;  /* 0x0000000400267c02 */ /* 0x004fe40008000f00 */
.L_x_2:
[----:B------:R-:W-:Y:S01]  /*0250*/  IMAD.U32 R0, RZ, RZ, UR18 ;  /* 0x00000012ff007e24 */ /* 0x000fe2000f8e00ff */
[----:B------:R-:W-:Y:S04]  /*0260*/  BSSY.RECONVERGENT B0, `(.L_x_4) ;  /* 0x000000c000007945 */ /* 0x000fe80003800200 */
[C---:B------:R-:W-:Y:S02]  /*0270*/  ISETP.NE.OR P1, PT, R0.reuse, 0x1, !P3 ;  /* 0x000000010000780c */ /* 0x040fe40005f25670 */
[----:B------:R-:W-:-:S11]  /*0280*/  ISETP.NE.OR P0, PT, R0, 0x3, !P3 ;  /* 0x000000030000780c */ /* 0x000fd60005f05670 */
[----:B------:R-:W-:Y:S05]  /*0290*/  @P1 BRA `(.L_x_5) ;  /* 0x0000000000201947 */ /* 0x000fea0003800000 */
[----:B------:R-:W3:Y:S02]  /*02a0*/  LDCU.64 UR4, c[0x0][0x348] ;  /* 0x00006900ff0477ac */ /* 0x000ee40008000a00 */
[----:B---3--:R-:W-:Y:S02]  /*02b0*/  UIADD3 UR6, UP1, UPT, UR4, 0x80, URZ ;  /* 0x0000008004067890 */ /* 0x008fe4000ff3e0ff */
[----:B------:R-:W-:Y:S02]  /*02c0*/  UIADD3 UR4, UP0, UPT, UR4, 0x180, URZ ;  /* 0x0000018004047890 */ /* 0x000fe4000ff1e0ff */
[----:B------:R-:W-:Y:S02]  /*02d0*/  UIADD3.X UR7, UPT, UPT, URZ, UR5, URZ, UP1, !UPT ;  /* 0x00000005ff077290 */ /* 0x000fe40008ffe4ff */
[----:B------:R-:W-:-:S07]  /*02e0*/  UIADD3.X UR5, UPT, UPT, URZ, UR5, URZ, UP0, !UPT ;  /* 0x00000005ff057290 */ /* 0x000fce00087fe4ff */
[----:B------:R3:W-:Y:S02]  /*02f0*/  UTMACCTL.PF [UR6] ;  /* 0x00000000060079b9 */ /* 0x0007e40008040000 */
[----:B------:R3:W-:Y:S02]  /*0300*/  UTMACCTL.PF [UR4] ;  /* 0x00000000040079b9 */ /* 0x0007e40008040000 */
[----:B---3--:R-:W-:Y:S01]  /*0310*/  NOP ;  /* 0x0000000000007918 */ /* 0x008fe20000000000 */
.L_x_5:
[----:B------:R-:W-:Y:S05]  /*0320*/  BSYNC.RECONVERGENT B0 ;  /* 0x0000000000007941 */ /* 0x000fea0003800200 */
.L_x_4:
[----:B------:R-:W-:Y:S04]  /*0330*/  BSSY.RECONVERGENT B0, `(.L_x_6) ;  /* 0x000000a000007945 */ /* 0x000fe80003800200 */
        /* <DEDUP_REMOVED lines=9> */
.L_x_7:
[----:B------:R-:W-:Y:S05]  /*03d0*/  BSYNC.RECONVERGENT B0 ;  /* 0x0000000000007941 */ /* 0x000fea0003800200 */
.L_x_6:
[----:B------:R-:W3:Y:S01]  /*03e0*/  LDCU.64 UR4, c[0x0][0x888] ;  /* 0x00011100ff0477ac */ /* 0x000ee20008000a00 */
[----:B------:R-:W-:Y:S02]  /*03f0*/  UISETP.EQ.U32.AND UP2, UPT, UR8, URZ, UPT ;  /* 0x000000ff0800728c */ /* 0x000fe4000bf42070 */
[----:B------:R-:W-:Y:S02]  /*0400*/  UPLOP3.LUT UP3, UPT, UPT, UPT, UPT, 0x80, 0x8 ;  /* 0x000000000008789c */ /* 0x000fe40003f6f070 */
[----:B---3--:R-:W-:-:S04]  /*0410*/  UISETP.NE.U32.AND UP0, UPT, UR4, URZ, UPT ;  /* 0x000000ff0400728c */ /* 0x008fc8000bf05070 */
[----:B------:R-:W-:-:S04]  /*0420*/  UISETP.NE.AND.EX UP1, UPT, UR5, URZ, UPT, UP0 ;  /* 0x000000ff0500728c */ /* 0x000fc8000bf25300 */
[----:B------:R-:W-:-:S04]  /*0430*/  UISETP.EQ.OR.EX UP4, UPT, UR9, URZ, !UP1, UP2 ;  /* 0x000000ff0900728c */ /* 0x000fc8000cf82720 */
[----:B------:R-:W-:-:S05]  /*0440*/  UP2UR UR61, UPR, URZ, 0x10 ;  /* 0x00000010ff3d7883 */ /* 0x000fca0008000000 */
[----:B------:R-:W-:Y:S07]  /*0450*/  BRA.U !UP4, `(.L_x_8) ;  /* 0x000000010c207547 */ /* 0x000fee000b800000 */
[----:B------:R-:W-:Y:S01]  /*0460*/  UISETP.NE.U32.AND UP2, UPT, UR8, URZ, UPT ;  /* 0x000000ff0800728c */ /* 0x000fe2000bf45070 */
[----:B-----5:R-:W-:Y:S01]  /*0470*/  FSETP.NEU.AND P0, PT, R39, RZ, PT ;  /* 0x000000ff2700720b */ /* 0x020fe20003f0d000 */
[----:B------:R-:W-:Y:S02]  /*0480*/  USEL UR4, URZ, 0xffffffff, UP1 ;  /* 0xffffffffff047887 */ /* 0x000fe40008800000 */
[----:B------:R-:W-:-:S10]  /*0490*/  UISETP.NE.AND.EX UP2, UPT, UR9, URZ, UPT, UP2 ;  /* 0x000000ff0900728c */ /* 0x000fd4000bf45320 */
[----:B------:R-:W-:Y:S01]  /*04a0*/  VOTEU.ANY UP0, P0 ;  /* 0x0000000000ff7886 */ /* 0x000fe20000000100 */
[----:B------:R-:W-:-:S04]  /*04b0*/  @!UP2 USEL UR4, URZ, 0xffffffff, UP0 ;  /* 0xffffffffff04a887 */ /* 0x000fc80008000000 */
[----:B------:R-:W-:-:S04]  /*04c0*/  ULOP3.LUT UR4, UR4, 0x1, URZ, 0xc0, !UPT ;  /* 0x0000000104047892 */ /* 0x000fc8000f8ec0ff */
[----:B------:R-:W-:-:S11]  /*04d0*/  UISETP.NE.U32.AND UP3, UPT, UR4, 0x1, UPT ;  /* 0x000000010400788c */ /* 0x000fd6000bf65070 */
.L_x_8:
[----:B-12---:R-:W1:Y:S02]  /*04e0*/  SHFL.IDX PT, R2, R80, RZ, 0x1f ;  /* 0x00001fff50027589 */ /* 0x006e6400000e0000 */
[----:B-1----:R-:W-:-:S13]  /*04f0*/  ISETP.NE.AND P0, PT, R2, RZ, PT ;  /* 0x000000ff0200720c */ /* 0x002fda0003f05270 */
[----:B------:R-:W-:Y:S05]  /*0500*/  @P0 BRA `(.L_x_9) ;  /* 0x0000000400f40947 */ /* 0x000fea0003800000 */
[----:B------:R-:W-:Y:S01]  /*0510*/  ELECT P0, URZ, PT ;  /* 0x0000000000ff782f */ /* 0x000fe20003800000 */
[----:B------:R-:W-:-:S12]  /*0520*/  BSSY.RECONVERGENT B0, `(.L_x_9) ;  /* 0x000007b000007945 */ /* 0x000fd80003800200 */
[----:B------:R-:W-:Y:S05]  /*0530*/  @!P0 BRA `(.L_x_10) ;  /* 0x0000000400e48947 */ /* 0x000fea0003800000 */
[----:B------:R-:W1:Y:S01]  /*0540*/  S2UR UR4, SR_CgaCtaId ;  /* 0x00000000000479c3 */ /* 0x000e620000008800 */
[----:B------:R-:W-:Y:S01]  /*0550*/  UMOV UR5, 0x400 ;  /* 0x0000040000057882 */ /* 0x000fe20000000000 */
[----:B------:R-:W-:Y:S01]  /*0560*/  UMOV UR8, 0x1 ;  /* 0x0000000100087882 */ /* 0x000fe20000000000 */
[----:B------:R-:W-:Y:S01]  /*0570*/  UMOV UR6, 0x2 ;  /* 0x0000000200067882 */ /* 0x000fe20000000000 */
[----:B------:R-:W-:-:S04]  /*0580*/  UIADD3 UR8, UPT, UPT, -UR8, 0x100000, URZ ;  /* 0x0010000008087890 */ /* 0x000fc8000fffe1ff */
[----:B------:R-:W-:Y:S02]  /*0590*/  USHF.L.U32 UR9, UR8, 0xb, URZ ;  /* 0x0000000b08097899 */ /* 0x000fe400080006ff */
[----:B------:R-:W-:Y:S02]  /*05a0*/  USHF.L.U32 UR8, UR8, 0x1, URZ ;  /* 0x0000000108087899 */ /* 0x000fe400080006ff */
[----:B------:R-:W-:-:S04]  /*05b0*/  UIADD3 UR6, UPT, UPT, -UR6, 0x100000, URZ ;  /* 0x0010000006067890 */ /* 0x000fc8000fffe1ff */
[----:B------:R-:W-:Y:S02]  /*05c0*/  USHF.L.U32 UR7, UR6, 0xb, URZ ;  /* 0x0000000b06077899 */ /* 0x000fe400080006ff */
[----:B------:R-:W-:Y:S02]  /*05d0*/  USHF.L.U32 UR6, UR6, 0x1, URZ ;  /* 0x0000000106067899 */ /* 0x000fe400080006ff */
[----:B-1----:R-:W-:Y:S01]  /*05e0*/  ULEA UR4, UR4, UR5, 0x18 ;  /* 0x0000000504047291 */ /* 0x002fe2000f8ec0ff */
[----:B------:R-:W1:Y:S11]  /*05f0*/  FENCE.VIEW.ASYNC.S ;  /* 0x00000000000073c6 */ /* 0x000e760000000000 */
[----:B-1----:R1:W2:Y:S01]  /*0600*/  SYNCS.EXCH.64 URZ, [UR4], UR8 ;  /* 0x0000000804ff75b2 */ /* 0x0022a20008000100 */
[----:B------:R1:W3:Y:S01]  /*0610*/  SYNCS.EXCH.64 URZ, [UR4+0x1b0], UR6 ;  /* 0x0001b00604ff75b2 */ /* 0x0002e20008000100 */
[----:B------:R1:W4:Y:S01]  /*0620*/  SYNCS.EXCH.64 URZ, [UR4+0x8], UR8 ;  /* 0x0000080804ff75b2 */ /* 0x0003220008000100 */
[----:B------:R1:W1:Y:S01]  /*0630*/  SYNCS.EXCH.64 URZ, [UR4+0x1b8], UR6 ;  /* 0x0001b80604ff75b2 */ /* 0x0002620008000100 */
        /* <DEDUP_REMOVED lines=104> */
[----:B--234-:R-:W-:Y:S01]  /*0cc0*/  NOP ;  /* 0x0000000000007918 */ /* 0x01cfe20000000000 */
.L_x_10:
[----:B-1----:R-:W-:Y:S05]  /*0cd0*/  BSYNC.RECONVERGENT B0 ;  /* 0x0000000000007941 */ /* 0x002fea0003800200 */
.L_x_9:
[----:B------:R-:W1:Y:S01]  /*0ce0*/  SHFL.IDX PT, R2, R80, RZ, 0x1f ;  /* 0x00001fff50027589 */ /* 0x000e6200000e0000 */
[----:B------:R-:W-:Y:S01]  /*0cf0*/  NOP ;  /* 0x0000000000007918 */ /* 0x000fe20000000000 */
[----:B-1----:R-:W-:-:S13]  /*0d00*/  ISETP.NE.AND P0, PT, R2, 0x1, PT ;  /* 0x000000010200780c */ /* 0x002fda0003f05270 */
[----:B------:R-:W-:Y:S05]  /*0d10*/  @P0 BRA `(.L_x_11) ;  /* 0x0000000000400947 */ /* 0x000fea0003800000 */
        /* <DEDUP_REMOVED lines=9> */
[----:B------:R-:W-:Y:S01]  /*0db0*/  USHF.L.U32 UR6, UR6, 0x1, URZ ;  /* 0x0000000106067899 */ /* 0x000fe200080006ff */
[----:B------:R-:W-:Y:S01]  /*0dc0*/  ELECT P0, URZ, PT ;  /* 0x0000000000ff782f */ /* 0x000fe20003800000 */
[----:B-1----:R-:W-:Y:S01]  /*0dd0*/  ULEA UR4, UR4, UR5, 0x18 ;  /* 0x0000000504047291 */ /* 0x002fe2000f8ec0ff */
[----:B------:R-:W1:Y:S11]  /*0de0*/  FENCE.VIEW.ASYNC.S ;  /* 0x00000000000073c6 */ /* 0x000e760000000000 */
[----:B-1----:R1:W2:Y:S01]  /*0df0*/  SYNCS.EXCH.64 URZ, [UR4+0x360], UR8 ;  /* 0x0003600804ff75b2 */ /* 0x0022a20008000100 */
[----:B------:R1:W3:Y:S01]  /*0e00*/  SYNCS.EXCH.64 URZ, [UR4+0x368], UR6 ;  /* 0x0003680604ff75b2 */ /* 0x0002e20008000100 */
[----:B------:R-:W-:Y:S01]  /*0e10*/  NOP ;  /* 0x0000000000007918 */ /* 0x000fe20000000000 */
.L_x_11:
[----:B------:R-:W4:Y:S01]  /*0e20*/  SHFL.IDX PT, R2, R80, RZ, 0x1f ;  /* 0x00001fff50027589 */ /* 0x000f2200000e0000 */
[----:B------:R-:W-:Y:S01]  /*0e30*/  NOP ;  /* 0x0000000000007918 */ /* 0x000fe20000000000 */
[----:B----4-:R-:W-:-:S13]  /*0e40*/  ISETP.NE.AND P0, PT, R2, 0x3, PT ;  /* 0x000000030200780c */ /* 0x010fda0003f05270 */
[----:B------:R-:W-:Y:S05]  /*0e50*/  @P0 BRA `(.L_x_12) ;  /* 0x0000000000300947 */ /* 0x000fea0003800000 */
[----:B-1----:R-:W1:Y:S01]  /*0e60*/  S2UR UR4, SR_CgaCtaId ;  /* 0x00000000000479c3 */ /* 0x002e620000008800 */
[----:B------:R-:W-:Y:S01]  /*0e70*/  UMOV UR6, 0x400 ;  /* 0x0000040000067882 */ /* 0x000fe20000000000 */
[----:B------:R-:W-:Y:S01]  /*0e80*/  UMOV UR5, 0x20 ;  /* 0x0000002000057882 */ /* 0x000fe20000000000 */
[----:B------:R-:W-:Y:S01]  /*0e90*/  ELECT P0, URZ, PT ;  /* 0x0000000000ff782f */ /* 0x000fe20003800000 */
[----:B-1----:R-:W-:Y:S02]  /*0ea0*/  ULEA UR6, UR4, UR6, 0x18 ;  /* 0x0000000604067291 */ /* 0x002fe4000f8ec0ff */
[----:B------:R-:W-:-:S04]  /*0eb0*/  UIADD3 UR4, UPT, UPT, -UR5, 0x100000, URZ ;  /* 0x0010000005047890 */ /* 0x000fc8000fffe1ff */
[----:B------:R-:W-:Y:S02]  /*0ec0*/  USHF.L.U32 UR5, UR4, 0xb, URZ ;  /* 0x0000000b04057899 */ /* 0x000fe400080006ff */
[----:B------:R-:W-:Y:S01]  /*0ed0*/  USHF.L.U32 UR4, UR4, 0x1, URZ ;  /* 0x0000000104047899 */ /* 0x000fe200080006ff */
[----:B------:R-:W1:Y:S11]  /*0ee0*/  FENCE.VIEW.ASYNC.S ;  /* 0x00000000000073c6 */ /* 0x000e760000000000 */
[----:B-1----:R4:W1:Y:S01]  /*0ef0*/  SYNCS.EXCH.64 URZ, [UR6+0x370], UR4 ;  /* 0x0003700406ff75b2 */ /* 0x0028620008000100 */
[----:B------:R4:W1:Y:S02]  /*0f00*/  SYNCS.EXCH.64 URZ, [UR6+0x378], UR4 ;  /* 0x0003780406ff75b2 */ /* 0x0008640008000100 */
[----:B----4-:R-:W-:Y:S01]  /*0f10*/  NOP ;  /* 0x0000000000007918 */ /* 0x010fe20000000000 */
.L_x_12:
[----:B------:R-:W4:Y:S01]  /*0f20*/  SHFL.IDX PT, R2, R80, RZ, 0x1f ;  /* 0x00001fff50027589 */ /* 0x000f2200000e0000 */
[----:B------:R-:W-:Y:S01]  /*0f30*/  NOP ;  /* 0x0000000000007918 */ /* 0x000fe20000000000 */
[----:B----4-:R-:W-:-:S13]  /*0f40*/  ISETP.NE.AND P0, PT, R2, 0x4, PT ;  /* 0x000000040200780c */ /* 0x010fda0003f05270 */
[----:B------:R-:W-:Y:S05]  /*0f50*/  @P0 BRA `(.L_x_13) ;  /* 0x00000000004c0947 */ /* 0x000fea0003800000 */
[----:B-1----:R-:W1:Y:S01]  /*0f60*/  S2UR UR6, SR_CgaCtaId ;  /* 0x00000000000679c3 */ /* 0x002e620000008800 */
[----:B------:R-:W-:Y:S01]  /*0f70*/  UMOV UR4, 0x1e0 ;  /* 0x000001e000047882 */ /* 0x000fe20000000000 */
[----:B------:R-:W-:Y:S01]  /*0f80*/  UMOV UR5, 0x400 ;  /* 0x0000040000057882 */ /* 0x000fe20000000000 */
[----:B------:R-:W-:Y:S01]  /*0f90*/  USEL UR4, UR4, 0x1a0, UP3 ;  /* 0x000001a004047887 */ /* 0x000fe20009800000 */
[----:B------:R-:W-:Y:S01]  /*0fa0*/  UMOV UR8, 0x1 ;  /* 0x0000000100087882 */ /* 0x000fe20000000000 */
[----:B------:R-:W-:Y:S01]  /*0fb0*/  ELECT P0, URZ, PT ;  /* 0x0000000000ff782f */ /* 0x000fe20003800000 */
[----:B------:R-:W-:-:S04]  /*0fc0*/  UIADD3 UR8, UPT, UPT, -UR8, 0x100000, URZ ;  /* 0x0010000008087890 */ /* 0x000fc8000fffe1ff */
[----:B------:R-:W-:Y:S02]  /*0fd0*/  USHF.L.U32 UR9, UR8, 0xb, URZ ;  /* 0x0000000b08097899 */ /* 0x000fe400080006ff */
[----:B------:R-:W-:Y:S02]  /*0fe0*/  USHF.L.U32 UR8, UR8, 0x1, URZ ;  /* 0x0000000108087899 */ /* 0x000fe400080006ff */
[----:B-1----:R-:W-:Y:S02]  /*0ff0*/  ULEA UR6, UR6, UR5, 0x18 ;  /* 0x0000000506067291 */ /* 0x002fe4000f8ec0ff */
[----:B------:R-:W-:-:S04]  /*1000*/  UIADD3 UR4, UPT, UPT, -UR4, 0x100000, URZ ;  /* 0x0010000004047890 */ /* 0x000fc8000fffe1ff */
[----:B------:R-:W-:Y:S02]  /*1010*/  USHF.L.U32 UR5, UR4, 0xb, URZ ;  /* 0x0000000b04057899 */ /* 0x000fe400080006ff */
[----:B------:R-:W-:Y:S01]  /*1020*/  USHF.L.U32 UR4, UR4, 0x1, URZ ;  /* 0x0000000104047899 */ /* 0x000fe200080006ff */
[----:B------:R-:W1:Y:S03]  /*1030*/  FENCE.VIEW.ASYNC.S ;  /* 0x00000000000073c6 */ /* 0x000e660000000000 */
[----:B-1----:R4:W1:Y:S08]  /*1040*/  SYNCS.EXCH.64 URZ, [UR6+0x380], UR8 ;  /* 0x0003800806ff75b2 */ /* 0x0028700008000100 */
[----:B------:R4:W1:Y:S01]  /*1050*/  SYNCS.EXCH.64 URZ, [UR6+0x390], UR4 ;  /* 0x0003900406ff75b2 */ /* 0x0008620008000100 */
[----:B------:R4:W1:Y:S01]  /*1060*/  SYNCS.EXCH.64 URZ, [UR6+0x388], UR8 ;  /* 0x0003880806ff75b2 */ /* 0x0008620008000100 */
[----:B------:R4:W1:Y:S02]  /*1070*/  SYNCS.EXCH.64 URZ, [UR6+0x398], UR4 ;  /* 0x0003980406ff75b2 */ /* 0x0008640008000100 */
[----:B----4-:R-:W-:Y:S01]  /*1080*/  NOP ;  /* 0x0000000000007918 */ /* 0x010fe20000000000 */
.L_x_13:
[----:B------:R-:W4:Y:S01]  /*1090*/  SHFL.IDX PT, R2, R80, RZ, 0x1f ;  /* 0x00001fff50027589 */ /* 0x000f2200000e0000 */
[----:B------:R-:W-:Y:S01]  /*10a0*/  NOP ;  /* 0x0000000000007918 */ /* 0x000fe20000000000 */
[----:B----4-:R-:W-:-:S13]  /*10b0*/  ISETP.NE.AND P0, PT, R2, 0x5, PT ;  /* 0x000000050200780c */ /* 0x010fda0003f05270 */
[----:B------:R-:W-:Y:S05]  /*10c0*/  @P0 BRA `(.L_x_14) ;  /* 0x0000000000580947 */ /* 0x000fea0003800000 */
[----:B-1----:R-:W1:Y:S01]  /*10d0*/  S2UR UR4, SR_CgaCtaId ;  /* 0x00000000000479c3 */ /* 0x002e620000008800 */
        /* <DEDUP_REMOVED lines=12> */
[----:B-1----:R4:W1:Y:S01]  /*11a0*/  SYNCS.EXCH.64 URZ, [UR4+0x3a0], UR8 ;  /* 0x0003a00804ff75b2 */ /* 0x0028620008000100 */
[----:B------:R4:W1:Y:S01]  /*11b0*/  SYNCS.EXCH.64 URZ, [UR4+0x3c0], UR6 ;  /* 0x0003c00604ff75b2 */ /* 0x0008620008000100 */
[----:B------:R4:W1:Y:S01]  /*11c0*/  SYNCS.EXCH.64 URZ, [UR4+0x3a8], UR8 ;  /* 0x0003a80804ff75b2 */ /* 0x0008620008000100 */
[----:B------:R4:W1:Y:S01]  /*11d0*/  SYNCS.EXCH.64 URZ, [UR4+0x3c8], UR6 ;  /* 0x0003c80604ff75b2 */ /* 0x0008620008000100 */
[----:B------:R4:W1:Y:S01]  /*11e0*/  SYNCS.EXCH.64 URZ, [UR4+0x3b0], UR8 ;  /* 0x0003b00804ff75b2 */ /* 0x0008620008000100 */
[----:B------:R4:W1:Y:S01]  /*11f0*/  SYNCS.EXCH.64 URZ, [UR4+0x3d0], UR6 ;  /* 0x0003d00604ff75b2 */ /* 0x0008620008000100 */
[----:B------:R4:W1:Y:S01]  /*1200*/  SYNCS.EXCH.64 URZ, [UR4+0x3b8], UR8 ;  /* 0x0003b80804ff75b2 */ /* 0x0008620008000100 */
[----:B------:R4:W1:Y:S02]  /*1210*/  SYNCS.EXCH.64 URZ, [UR4+0x3d8], UR6 ;  /* 0x0003d80604ff75b2 */ /* 0x0008640008000100 */
[----:B----4-:R-:W-:Y:S01]  /*1220*/  NOP ;  /* 0x0000000000007918 */ /* 0x010fe20000000000 */
.L_x_14:
[----:B------:R-:W4:Y:S01]  /*1230*/  SHFL.IDX PT, R2, R80, RZ, 0x1f ;  /* 0x00001fff50027589 */ /* 0x000f2200000e0000 */
[----:B------:R-:W1:Y:S01]  /*1240*/  S2UR UR48, SR_CgaCtaId ;  /* 0x00000000003079c3 */ /* 0x000e620000008800 */
[----:B------:R-:W-:Y:S01]  /*1250*/  NOP ;  /* 0x0000000000007918 */ /* 0x000fe20000000000 */
[----:B----4-:R-:W-:-:S13]  /*1260*/  ISETP.NE.AND P0, PT, R2, 0x3, PT ;  /* 0x000000030200780c */ /* 0x010fda0003f05270 */
[----:B-1----:R-:W-:Y:S05]  /*1270*/  @P0 BRA `(.L_x_15) ;  /* 0x0000000000340947 */ /* 0x002fea0003800000 */
[----:B------:R-:W-:Y:S01]  /*1280*/  UMOV UR4, 0x400 ;  /* 0x0000040000047882 */ /* 0x000fe20000000000 */
[----:B------:R-:W-:Y:S01]  /*1290*/  UMOV UR6, 0x20 ;  /* 0x0000002000067882 */ /* 0x000fe20000000000 */
[----:B------:R-:W-:Y:S02]  /*12a0*/  ULEA UR4, UR48, UR4, 0x18 ;  /* 0x0000000430047291 */ /* 0x000fe4000f8ec0ff */
[----:B------:R-:W-:-:S04]  /*12b0*/  UIADD3 UR6, UPT, UPT, -UR6, 0x100000, URZ ;  /* 0x0010000006067890 */ /* 0x000fc8000fffe1ff */
[----:B------:R-:W-:Y:S02]  /*12c0*/  USHF.L.U32 UR7, UR6, 0xb, URZ ;  /* 0x0000000b06077899 */ /* 0x000fe400080006ff */
[----:B------:R-:W-:Y:S01]  /*12d0*/  USHF.L.U32 UR6, UR6, 0x1, URZ ;  /* 0x0000000106067899 */ /* 0x000fe200080006ff */
[----:B------:R-:W-:Y:S01]  /*12e0*/  ELECT P0, URZ, PT ;  /* 0x0000000000ff782f */ /* 0x000fe20003800000 */
[----:B------:R-:W1:Y:S10]  /*12f0*/  FENCE.VIEW.ASYNC.S ;  /* 0x00000000000073c6 */ /* 0x000e740000000000 */
[----:B-1----:R1:W4:Y:S01]  /*1300*/  SYNCS.EXCH.64 URZ, [UR4+0x3e0], UR6 ;  /* 0x0003e00604ff75b2 */ /* 0x0023220008000100 */
[----:B------:R1:W1:Y:S01]  /*1310*/  SYNCS.EXCH.64 URZ, [UR4+0x3f0], UR6 ;  /* 0x0003f00604ff75b2 */ /* 0x0002620008000100 */
[----:B------:R1:W1:Y:S01]  /*1320*/  SYNCS.EXCH.64 URZ, [UR4+0x3e8], UR6 ;  /* 0x0003e80604ff75b2 */ /* 0x0002620008000100 */
[----:B------:R1:W1:Y:S01]  /*1330*/  SYNCS.EXCH.64 URZ, [UR4+0x3f8], UR6 ;  /* 0x0003f80604ff75b2 */ /* 0x0002620008000100 */
[----:B------:R-:W-:Y:S01]  /*1340*/  NOP ;  /* 0x0000000000007918 */ /* 0x000fe20000000000 */
.L_x_15:
[----:B-1----:R-:W1:Y:S01]  /*1350*/  LDCU UR4, c[0x0][0x36c] ;  /* 0x00006d80ff0477ac */ /* 0x002e620008000800 */
[----:B------:R-:W-:Y:S01]  /*1360*/  ISETP.NE.OR P3, PT, R0, 0x2, !P3 ;  /* 0x000000020000780c */ /* 0x000fe20005f65670 */
[----:B------:R-:W-:Y:S01]  /*1370*/  NOP ;  /* 0x0000000000007918 */ /* 0x000fe20000000000 */
[----:B------:R-:W-:Y:S01]  /*1380*/  LOP3.LUT R0, R76, 0x1f, RZ, 0xc0, !PT ;  /* 0x0000001f4c007812 */ /* 0x000fe200078ec0ff */
[----:B------:R-:W-:Y:S02]  /*1390*/  UISETP.NE.AND UP4, UPT, UR18, 0x2, UPT ;  /* 0x000000021200788c */ /* 0x000fe4000bf85270 */
[----:B------:R-:W-:Y:S02]  /*13a0*/  UISETP.NE.AND UP5, UPT, UR18, URZ, UPT ;  /* 0x000000ff1200728c */ /* 0x000fe4000bfa5270 */
[----:B-1----:R-:W-:-:S09]  /*13b0*/  UISETP.EQ.U32.AND UP6, UPT, UR4, 0x1, UPT ;  /* 0x000000010400788c */ /* 0x002fd2000bfc2070 */
[----:B------:R-:W-:Y:S05]  /*13c0*/  BRA.U !UP6, `(.L_x_16) ;  /* 0x000000010e087547 */ /* 0x000fea000b800000 */
[----:B--234-:R-:W-:Y:S01]  /*13d0*/  UCGABAR_ARV ;  /* 0x00000000000079c7 */ /* 0x01cfe20008000000 */
[----:B------:R-:W-:Y:S05]  /*13e0*/  BRA `(.L_x_17) ;  /* 0x0000000000047947 */ /* 0x000fea0003800000 */
.L_x_16:
[----:B--234-:R-:W-:Y:S01]  /*13f0*/  NOP ;  /* 0x0000000000007918 */ /* 0x01cfe20000000000 */
.L_x_17:
[----:B------:R-:W1:Y:S01]  /*1400*/  S2UR UR46, SR_CTAID.X ;  /* 0x00000000002e79c3 */ /* 0x000e620000002500 */
[----:B------:R-:W-:-:S05]  /*1410*/  CS2R.32 R3, SR_CgaSize ;  /* 0x0000000000037805 */ /* 0x000fca0000008a00 */
[----:B------:R-:W-:-:S05]  /*1420*/  IMAD R3, R3, -0xa0, RZ ;  /* 0xffffff6003037824 */ /* 0x000fca00078e02ff */
[----:B------:R-:W-:-:S14]  /*1430*/  R2UR UR5, R3 ;  /* 0x00000000030572ca */ /* 0x000fdc00000e0000 */
[----:B------:R-:W2:Y:S01]  /*1440*/  LDCU UR5, c[0x0][UR5+0x2b0] ;  /* 0x00005600050577ac */ /* 0x000ea20008000800 */
[----:B------:R-:W-:-:S05]  /*1450*/  CS2R.32 R3, SR_CgaSize ;  /* 0x0000000000037805 */ /* 0x000fca0000008a00 */
[----:B------:R-:W-:-:S05]  /*1460*/  IMAD R3, R3, -0xa0, RZ ;  /* 0xffffff6003037824 */ /* 0x000fca00078e02ff */
[----:B------:R-:W-:-:S14]  /*1470*/  R2UR UR4, R3 ;  /* 0x00000000030472ca */ /* 0x000fdc00000e0000 */
[----:B------:R-:W3:Y:S01]  /*1480*/  LDCU UR4, c[0x0][UR4+0x2b4] ;  /* 0x00005680040477ac */ /* 0x000ee20008000800 */
[----:B------:R-:W4:Y:S01]  /*1490*/  S2UR UR45, SR_CTAID.Y ;  /* 0x00000000002d79c3 */ /* 0x000f220000002600 */
[----:B------:R-:W-:-:S05]  /*14a0*/  CS2R.32 R3, SR_CgaSize ;  /* 0x0000000000037805 */ /* 0x000fca0000008a00 */
[----:B------:R-:W-:-:S05]  /*14b0*/  IMAD R3, R3, -0xa0, RZ ;  /* 0xffffff6003037824 */ /* 0x000fca00078e02ff */
[----:B------:R-:W-:-:S14]  /*14c0*/  R2UR UR60, R3 ;  /* 0x00000000033c72ca */ /* 0x000fdc00000e0000 */
[----:B------:R-:W3:Y:S01]  /*14d0*/  LDCU UR60, c[0x0][UR60+0x2a0] ;  /* 0x000054003c3c77ac */ /* 0x000ee20008000800 */
[----:B------:R-:W-:-:S05]  /*14e0*/  CS2R.32 R3, SR_CgaSize ;  /* 0x0000000000037805 */ /* 0x000fca0000008a00 */
[----:B------:R-:W-:-:S05]  /*14f0*/  IMAD R3, R3, -0xa0, RZ ;  /* 0xffffff6003037824 */ /* 0x000fca00078e02ff */
[----:B------:R-:W-:-:S14]  /*1500*/  R2UR UR57, R3 ;  /* 0x00000000033972ca */ /* 0x000fdc00000e0000 */
[----:B------:R-:W3:Y:S01]  /*1510*/  LDCU UR57, c[0x0][UR57+0x2a4] ;  /* 0x00005480393977ac */ /* 0x000ee20008000800 */
[----:B------:R-:W-:Y:S01]  /*1520*/  USHF.L.U32 UR24, UR48, 0xa, URZ ;  /* 0x0000000a30187899 */ /* 0x000fe200080006ff */
[----:B------:R-:W3:Y:S01]  /*1530*/  LDCU UR19, c[0x0][0xb24] ;  /* 0x00016480ff1377ac */ /* 0x000ee20008000800 */
[----:B------:R-:W3:Y:S01]  /*1540*/  LDCU UR42, c[0x0][0xb24] ;  /* 0x00016480ff2a77ac */ /* 0x000ee20008000800 */
[----:B-1----:R-:W-:Y:S01]  /*1550*/  I2FP.F32.U32 R3, UR46 ;  /* 0x0000002e00037c45 */ /* 0x002fe20008201000 */
[----:B------:R-:W1:Y:S04]  /*1560*/  LDCU UR22, c[0x0][0xb30] ;  /* 0x00016600ff1677ac */ /* 0x000e680008000800 */
[----:B--2---:R-:W-:Y:S01]  /*1570*/  FMUL R3, R3, UR5 ;  /* 0x0000000503037c20 */ /* 0x004fe20008400000 */
[----:B------:R-:W-:Y:S01]  /*1580*/  ULOP3.LUT UR24, UR24, 0x400, URZ, 0xc0, !UPT ;  /* 0x0000040018187892 */ /* 0x000fe2000f8ec0ff */
[----:B----4-:R-:W-:-:S04]  /*1590*/  I2FP.F32.U32 R2, UR45 ;  /* 0x0000002d00027c45 */ /* 0x010fc80008201000 */
[----:B------:R-:W2:Y:S01]  /*15a0*/  F2I.U32.TRUNC.NTZ R3, R3 ;  /* 0x0000000300037305 */ /* 0x000ea2000020f000 */
[----:B---3--:R-:W-:-:S07]  /*15b0*/  FMUL R2, R2, UR4 ;  /* 0x0000000402027c20 */ /* 0x008fce0008400000 */
[----:B------:R-:W3:Y:S01]  /*15c0*/  F2I.U32.TRUNC.NTZ R2, R2 ;  /* 0x0000000200027305 */ /* 0x000ee2000020f000 */
[----:B--2---:R-:W-:Y:S02]  /*15d0*/  R2UR UR5, R3 ;  /* 0x00000000030572ca */ /* 0x004fe400000e0000 */
[----:B---3--:R-:W-:Y:S02]  /*15e0*/  R2UR UR4, R2 ;  /* 0x00000000020472ca */ /* 0x008fe400000e0000 */
[----:B------:R-:W-:-:S09]  /*15f0*/  PRMT R2, RZ, 0x7610, R2 ;  /* 0x00007610ff027816 */ /* 0x000fd20000000002 */
[----:B------:R-:W-:-:S04]  /*1600*/  UIADD3 UR5, UPT, UPT, -UR5, URZ, URZ ;  /* 0x000000ff05057290 */ /* 0x000fc8000fffe1ff */
[----:B------:R-:W-:Y:S02]  /*1610*/  UIMAD UR60, UR60, UR5, UR46 ;  /* 0x000000053c3c72a4 */ /* 0x000fe4000f8e022e */
[----:B------:R-:W-:-:S04]  /*1620*/  UIADD3 UR4, UPT, UPT, -UR4, URZ, URZ ;  /* 0x000000ff04047290 */ /* 0x000fc8000fffe1ff */
[----:B------:R-:W-:Y:S01]  /*1630*/  UIMAD UR57, UR57, UR4, UR45 ;  /* 0x00000004393972a4 */ /* 0x000fe2000f8e022d */
[----:B-1----:R-:W-:Y:S11]  /*1640*/  BRA.U UP5, `(.L_x_18) ;  /* 0x0000000105247547 */ /* 0x002ff6000b800000 */
[----:B------:R-:W-:-:S04]  /*1650*/  UISETP.NE.AND UP0, UPT, UR57, URZ, UPT ;  /* 0x000000ff3900728c */ /* 0x000fc8000bf05270 */
[----:B------:R-:W-:-:S04]  /*1660*/  UISETP.EQ.OR UP0, UPT, UR60, URZ, !UP0 ;  /* 0x000000ff3c00728c */ /* 0x000fc8000c702670 */
[----:B------:R-:W-:Y:S02]  /*1670*/  USEL UR5, URZ, 0x1, !UP0 ;  /* 0x00000001ff057887 */ /* 0x000fe4000c000000 */
[----:B------:R-:W-:-:S04]  /*1680*/  UISETP.NE.AND UP0, UPT, UR57, URZ, UPT ;  /* 0x000000ff3900728c */ /* 0x000fc8000bf05270 */
[----:B------:R-:W-:Y:S02]  /*1690*/  USEL UR4, URZ, 0x2, UP0 ;  /* 0x00000002ff047887 */ /* 0x000fe40008000000 */
[----:B------:R-:W-:-:S04]  /*16a0*/  UISETP.NE.AND UP0, UPT, UR60, 0x1, UPT ;  /* 0x000000013c00788c */ /* 0x000fc8000bf05270 */
[----:B------:R-:W-:-:S04]  /*16b0*/  USEL UR4, UR4, 0x2, UP0 ;  /* 0x0000000204047887 */ /* 0x000fc80008000000 */
[----:B------:R-:W-:-:S06]  /*16c0*/  UIADD3 UR4, UPT, UPT, UR5, UR4, URZ ;  /* 0x0000000405047290 */ /* 0x000fcc000fffe0ff */
[----:B------:R-:W-:-:S07]  /*16d0*/  MOV R2, UR4 ;  /* 0x0000000400027c02 */ /* 0x000fce0008000f00 */
.L_x_18:
[----:B------:R-:W1:Y:S01]  /*16e0*/  S2UR UR36, SR_CTAID.Z ;  /* 0x00000000002479c3 */ /* 0x000e620000002700 */
[----:B------:R-:W-:-:S09]  /*16f0*/  UISETP.GE.AND UP0, UPT, UR19, 0x1, UPT ;  /* 0x000000011300788c */ /* 0x000fd2000bf06270 */
[----:B------:R-:W-:Y:S05]  /*1700*/  BRA.U !UP0, `(.L_x_19) ;  /* 0x0000000108d07547 */ /* 0x000fea000b800000 */
[----:B------:R-:W2:Y:S01]  /*1710*/  LDCU UR20, c[0x0][0xb0c] ;  /* 0x00016180ff1477ac */ /* 0x000ea20008000800 */
[----:B------:R-:W3:Y:S01]  /*1720*/  LDCU.128 UR12, c[0x0][0xb10] ;  /* 0x00016200ff0c77ac */ /* 0x000ee20008000c00 */
[----:B------:R-:W4:Y:S01]  /*1730*/  LDCU UR6, c[0x0][0x370] ;  /* 0x00006e00ff0677ac */ /* 0x000f220008000800 */
[----:B------:R-:W1:Y:S01]  /*1740*/  LDCU UR7, c[0x0][0x374] ;  /* 0x00006e80ff0777ac */ /* 0x000e620008000800 */
[----:B------:R-:W1:Y:S01]  /*1750*/  LDCU UR21, c[0x0][0xb20] ;  /* 0x00016400ff1577ac */ /* 0x000e620008000800 */
[----:B--2---:R-:W-:Y:S02]  /*1760*/  UISETP.NE.AND UP0, UPT, UR20, 0x1, UPT ;  /* 0x000000011400788c */ /* 0x004fe4000bf05270 */
[----:B---3--:R-:W-:Y:S01]  /*1770*/  UIMAD.WIDE.U32 UR4, UR46, UR12, URZ ;  /* 0x0000000c2e0472a5 */ /* 0x008fe2000f8e00ff */
[----:B------:R-:W2:Y:S01]  /*1780*/  LDCU.64 UR8, c[0x0][0xb28] ;  /* 0x00016500ff0877ac */ /* 0x000ea20008000a00 */
[----:B----4-:R-:W-:Y:S02]  /*1790*/  UIMAD.WIDE.U32 UR10, UR6, UR12, URZ ;  /* 0x0000000c060a72a5 */ /* 0x010fe4000f8e00ff */
[----:B------:R-:W-:-:S02]  /*17a0*/  USHF.R.U32.HI UR5, URZ, UR13, UR5 ;  /* 0x0000000dff057299 */ /* 0x000fc40008011605 */
[----:B------:R-:W-:Y:S02]  /*17b0*/  UISETP.NE.AND UP2, UPT, UR19, 0x1, UPT ;  /* 0x000000011300788c */ /* 0x000fe4000bf45270 */
[----:B------:R-:W-:Y:S01]  /*17c0*/  USEL UR5, UR46, UR5, !UP0 ;  /* 0x000000052e057287 */ /* 0x000fe2000c000000 */
[----:B------:R-:W-:Y:S01]  /*17d0*/  UMOV UR10, UR11 ;  /* 0x0000000b000a7c82 */ /* 0x000fe20008000000 */
[----:B------:R-:W-:Y:S02]  /*17e0*/  UIMAD.WIDE.U32 UR16, UR45, UR15, URZ ;  /* 0x0000000f2d1072a5 */ /* 0x000fe4000f8e00ff */
[----:B------:R-:W-:Y:S02]  /*17f0*/  @UP0 USHF.R.U32.HI UR6, URZ, UR13, UR10 ;  /* 0x0000000dff060299 */ /* 0x000fe4000801160a */
[----:B------:R-:W-:Y:S02]  /*1800*/  UISETP.NE.AND UP0, UPT, UR14, 0x1, UPT ;  /* 0x000000010e00788c */ /* 0x000fe4000bf05270 */
[----:B-1----:R-:W-:-:S02]  /*1810*/  UIMAD.WIDE.U32 UR10, UR7, UR15, URZ ;  /* 0x0000000f070a72a5 */ /* 0x002fc4000f8e00ff */
[----:B--2---:R-:W-:Y:S01]  /*1820*/  UIMAD.WIDE.U32 UR12, UR6, UR8, URZ ;  /* 0x00000008060c72a5 */ /* 0x004fe2000f8e00ff */
[----:B------:R-:W-:Y:S02]  /*1830*/  UMOV UR4, UR17 ;  /* 0x0000001100047c82 */ /* 0x000fe40008000000 */
[----:B------:R-:W-:Y:S02]  /*1840*/  USHF.R.U32.HI UR4, URZ, UR21, UR4 ;  /* 0x00000015ff047299 */ /* 0x000fe40008011604 */
[----:B------:R-:W-:Y:S02]  /*1850*/  UMOV UR10, UR11 ;  /* 0x0000000b000a7c82 */ /* 0x000fe40008000000 */
[----:B------:R-:W-:Y:S01]  /*1860*/  UMOV UR12, UR13 ;  /* 0x0000000d000c7c82 */ /* 0x000fe20008000000 */
[----:B------:R-:W-:Y:S02]  /*1870*/  @UP0 USHF.R.U32.HI UR7, URZ, UR21, UR10 ;  /* 0x00000015ff070299 */ /* 0x000fe4000801160a */
[----:B------:R-:W-:-:S02]  /*1880*/  USEL UR4, UR45, UR4, !UP0 ;  /* 0x000000042d047287 */ /* 0x000fc4000c000000 */
[----:B------:R-:W-:Y:S02]  /*1890*/  UIMAD.WIDE.U32 UR10, UR7, UR8, URZ ;  /* 0x00000008070a72a5 */ /* 0x000fe4000f8e00ff */
[----:B------:R-:W-:Y:S02]  /*18a0*/  @UP2 USHF.R.U32.HI UR6, URZ, UR9, UR12 ;  /* 0x00000009ff062299 */ /* 0x000fe4000801160c */
[----:B------:R-:W-:-:S03]  /*18b0*/  UIMAD.WIDE.U32 UR12, UR4, UR8, URZ ;  /* 0x00000008040c72a5 */ /* 0x000fc6000f8e00ff */
[----:B------:R-:W-:Y:S02]  /*18c0*/  UMOV UR10, UR11 ;  /* 0x0000000b000a7c82 */ /* 0x000fe40008000000 */
[----:B------:R-:W-:Y:S02]  /*18d0*/  @UP2 USHF.R.U32.HI UR7, URZ, UR9, UR10 ;  /* 0x00000009ff072299 */ /* 0x000fe4000801160a */
[----:B------:R-:W-:Y:S02]  /*18e0*/  UIMAD UR10, UR6, UR19, URZ ;  /* 0x00000013060a72a4 */ /* 0x000fe4000f8e02ff */
[----:B------:R-:W-:-:S04]  /*18f0*/  UIMAD UR7, UR7, UR19, URZ ;  /* 0x00000013070772a4 */ /* 0x000fc8000f8e02ff */
[----:B------:R-:W-:-:S03]  /*1900*/  UISETP.GE.AND UP0, UPT, UR4, UR7, UPT ;  /* 0x000000070400728c */ /* 0x000fc6000bf06270 */
[----:B------:R-:W-:Y:S01]  /*1910*/  UMOV UR7, UR13 ;  /* 0x0000000d00077c82 */ /* 0x000fe20008000000 */
[----:B------:R-:W-:Y:S02]  /*1920*/  UISETP.GE.OR UP0, UPT, UR5, UR10, UP0 ;  /* 0x0000000a0500728c */ /* 0x000fe40008706670 */
[----:B------:R-:W-:Y:S02]  /*1930*/  UIMAD.WIDE.U32 UR10, UR5, UR8, URZ ;  /* 0x00000008050a72a5 */ /* 0x000fe4000f8e00ff */
[----:B------:R-:W-:Y:S02]  /*1940*/  USHF.R.U32.HI UR7, URZ, UR9, UR7 ;  /* 0x00000009ff077299 */ /* 0x000fe40008011607 */
[----:B------:R-:W-:Y:S02]  /*1950*/  UIADD3 UR10, UPT, UPT, -UR4, URZ, URZ ;  /* 0x000000ff040a7290 */ /* 0x000fe4000fffe1ff */
[----:B------:R-:W-:Y:S02]  /*1960*/  USEL UR7, UR4, UR7, !UP2 ;  /* 0x0000000704077287 */ /* 0x000fe4000d000000 */
[----:B------:R-:W-:Y:S01]  /*1970*/  UIMAD UR10, UR14, UR10, UR45 ;  /* 0x0000000a0e0a72a4 */ /* 0x000fe2000f8e022d */
[----:B------:R-:W-:Y:S01]  /*1980*/  @!UP0 UMOV UR8, UR11 ;  /* 0x0000000b00088c82 */ /* 0x000fe20008000000 */
[----:B------:R-:W-:-:S02]  /*1990*/  UIADD3 UR11, UPT, UPT, -UR5, URZ, URZ ;  /* 0x000000ff050b7290 */ /* 0x000fc4000fffe1ff */
[----:B------:R-:W-:Y:S02]  /*19a0*/  @!UP0 USHF.R.U32.HI UR8, URZ, UR9, UR8 ;  /* 0x00000009ff088299 */ /* 0x000fe40008011608 */
[----:B------:R-:W-:Y:S02]  /*19b0*/  UIADD3 UR9, UPT, UPT, -UR7, URZ, URZ ;  /* 0x000000ff07097290 */ /* 0x000fe4000fffe1ff */
[----:B------:R-:W-:Y:S02]  /*19c0*/  @!UP0 USEL UR8, UR5, UR8, !UP2 ;  /* 0x0000000805088287 */ /* 0x000fe4000d000000 */
[----:B------:R-:W-:Y:S02]  /*19d0*/  UIMAD UR9, UR19, UR9, UR4 ;  /* 0x00000009130972a4 */ /* 0x000fe4000f8e0204 */
[----:B------:R-:W-:Y:S02]  /*19e0*/  @!UP0 UIADD3 UR7, UPT, UPT, UR7, -UR8, URZ ;  /* 0x8000000807078290 */ /* 0x000fe4000fffe0ff */
[----:B------:R-:W-:-:S02]  /*19f0*/  @!UP0 UIMAD UR6, UR9, UR6, UR8 ;  /* 0x00000006090682a4 */ /* 0x000fc4000f8e0208 */
[----:B------:R-:W-:Y:S02]  /*1a00*/  @!UP0 UIMAD UR4, UR7, UR19, UR5 ;  /* 0x00000013070482a4 */ /* 0x000fe4000f8e0205 */
[----:B------:R-:W-:Y:S02]  /*1a10*/  UIMAD UR46, UR20, UR11, UR46 ;  /* 0x0000000b142e72a4 */ /* 0x000fe4000f8e022e */
[----:B------:R-:W-:Y:S01]  /*1a20*/  UIMAD UR45, UR4, UR14, UR10 ;  /* 0x0000000e042d72a4 */ /* 0x000fe2000f8e020a */
[----:B------:R-:W-:Y:S02]  /*1a30*/  @!UP0 UMOV UR5, UR6 ;  /* 0x0000000600058c82 */ /* 0x000fe40008000000 */
[----:B------:R-:W-:-:S12]  /*1a40*/  UIMAD UR46, UR5, UR20, UR46 ;  /* 0x00000014052e72a4 */ /* 0x000fd8000f8e022e */
.L_x_19:
[----:B------:R-:W-:-:S09]  /*1a50*/  UISETP.NE.AND UP0, UPT, UR22, 0x1, UPT ;  /* 0x000000011600788c */ /* 0x000fd2000bf05270 */
[----:B------:R-:W-:Y:S05]  /*1a60*/  BRA.U UP0, `(.L_x_20) ;  /* 0x0000000100407547 */ /* 0x000fea000b800000 */
[----:B------:R-:W2:Y:S01]  /*1a70*/  LDCU.128 UR8, c[0x0][0xb10] ;  /* 0x00016200ff0877ac */ /* 0x000ea20008000c00 */
[----:B------:R-:W3:Y:S01]  /*1a80*/  LDCU UR12, c[0x0][0xb0c] ;  /* 0x00016180ff0c77ac */ /* 0x000ee20008000800 */
[----:B------:R-:W4:Y:S01]  /*1a90*/  LDCU UR13, c[0x0][0xb20] ;  /* 0x00016400ff0d77ac */ /* 0x000f220008000800 */
[----:B--2---:R-:W-:Y:S02]  /*1aa0*/  UIMAD.WIDE.U32 UR4, UR46, UR8, URZ ;  /* 0x000000082e0472a5 */ /* 0x004fe4000f8e00ff */
[----:B------:R-:W-:Y:S02]  /*1ab0*/  UIMAD.WIDE.U32 UR6, UR45, UR11, URZ ;  /* 0x0000000b2d0672a5 */ /* 0x000fe4000f8e00ff */
[----:B---3--:R-:W-:Y:S02]  /*1ac0*/  UISETP.NE.AND UP0, UPT, UR12, 0x1, UPT ;  /* 0x000000010c00788c */ /* 0x008fe4000bf05270 */
[----:B------:R-:W-:-:S03]  /*1ad0*/  USHF.R.U32.HI UR5, URZ, UR9, UR5 ;  /* 0x00000009ff057299 */ /* 0x000fc60008011605 */
[----:B------:R-:W-:Y:S01]  /*1ae0*/  UMOV UR4, UR7 ;  /* 0x0000000700047c82 */ /* 0x000fe20008000000 */
[----:B------:R-:W-:Y:S02]  /*1af0*/  USEL UR5, UR46, UR5, !UP0 ;  /* 0x000000052e057287 */ /* 0x000fe4000c000000 */
[----:B------:R-:W-:Y:S02]  /*1b00*/  UISETP.NE.AND UP0, UPT, UR10, 0x1, UPT ;  /* 0x000000010a00788c */ /* 0x000fe4000bf05270 */
[----:B----4-:R-:W-:-:S04]  /*1b10*/  USHF.R.U32.HI UR4, URZ, UR13, UR4 ;  /* 0x0000000dff047299 */ /* 0x010fc80008011604 */
[----:B------:R-:W-:-:S04]  /*1b20*/  USEL UR4, UR45, UR4, !UP0 ;  /* 0x000000042d047287 */ /* 0x000fc8000c000000 */
[----:B------:R-:W-:Y:S02]  /*1b30*/  UIADD3 UR6, UPT, UPT, UR5, -UR4, URZ ;  /* 0x8000000405067290 */ /* 0x000fe4000fffe0ff */
[----:B------:R-:W-:Y:S02]  /*1b40*/  UIADD3 UR4, UPT, UPT, -UR5, UR4, URZ ;  /* 0x0000000405047290 */ /* 0x000fe4000fffe1ff */
[----:B------:R-:W-:Y:S02]  /*1b50*/  UIMAD UR45, UR6, UR10, UR45 ;  /* 0x0000000a062d72a4 */ /* 0x000fe4000f8e022d */
[----:B------:R-:W-:-:S12]  /*1b60*/  UIMAD UR46, UR4, UR12, UR46 ;  /* 0x0000000c042e72a4 */ /* 0x000fd8000f8e022e */
.L_x_20:
[----:B------:R-:W-:Y:S01]  /*1b70*/  UISETP.NE.AND UP0, UPT, UR18, 0x2, UPT ;  /* 0x000000021200788c */ /* 0x000fe2000bf05270 */
[----:B------:R-:W-:Y:S09]  /*1b80*/  BRA.U !UP6, `(.L_x_21) ;  /* 0x000000010e0c7547 */ /* 0x000ff2000b800000 */
[----:B------:R-:W-:Y:S01]  /*1b90*/  UCGABAR_WAIT ;  /* 0x0000000000007dc7 */ /* 0x000fe20008000000 */
[----:B------:R-:W-:Y:S01]  /*1ba0*/  CCTL.IVALL ;  /* 0x00000000ff00798f */ /* 0x000fe20002000000 */
[----:B------:R-:W-:Y:S05]  /*1bb0*/  BRA `(.L_x_22) ;  /* 0x0000000000047947 */ /* 0x000fea0003800000 */
.L_x_21:
[----:B------:R-:W-:Y:S06]  /*1bc0*/  BAR.SYNC.DEFER_BLOCKING 0x0 ;  /* 0x0000000000007b1d */ /* 0x000fec0000010000 */
.L_x_22:
[----:B------:R-:W-:Y:S05]  /*1bd0*/  BRA.U UP0, `(.L_x_23) ;  /* 0x0000002d00c87547 */ /* 0x000fea000b800000 */
[----:B------:R-:W2:Y:S01]  /*1be0*/  LDCU UR6, c[0x0][0x38c] ;  /* 0x00007180ff0677ac */ /* 0x000ea20008000800 */
[----:B------:R-:W-:Y:S01]  /*1bf0*/  PLOP3.LUT P1, PT, PT, PT, UP3, 0x80, 0x8 ;  /* 0x000000000008781c */ /* 0x000fe20003f2f038 */
[----:B------:R-:W-:Y:S01]  /*1c00*/  IMAD.MOV.U32 R12, RZ, RZ, 0x1 ;  /* 0x00000001ff0c7424 */ /* 0x000fe200078e00ff */
[----:B------:R-:W-:Y:S01]  /*1c10*/  ISETP.EQ.OR P2, PT, R0, RZ, P3 ;  /* 0x000000ff0000720c */ /* 0x000fe20001f42670 */
[----:B------:R-:W-:Y:S01]  /*1c20*/  UISETP.NE.AND UP1, UPT, UR18, URZ, UPT ;  /* 0x000000ff1200728c */ /* 0x000fe2000bf25270 */
[----:B------:R-:W-:Y:S01]  /*1c30*/  PLOP3.LUT P1, PT, P1, PT, PT, 0x8, 0x80 ;  /* 0x000000000080781c */ /* 0x000fe20000f2e170 */
[----:B------:R-:W-:Y:S01]  /*1c40*/  USEL UR25, URZ, 0x1, UP4 ;  /* 0x00000001ff197887 */ /* 0x000fe2000a000000 */
[----:B------:R-:W-:Y:S01]  /*1c50*/  CS2R R10, SRZ ;  /* 0x00000000000a7805 */ /* 0x000fe2000001ff00 */
[----:B------:R-:W-:Y:S01]  /*1c60*/  IMAD.MOV.U32 R9, RZ, RZ, RZ ;  /* 0x000000ffff097224 */ /* 0x000fe200078e00ff */
[----:B------:R-:W3:Y:S01]  /*1c70*/  LDCU UR39, c[0x0][0x370] ;  /* 0x00006e00ff2777ac */ /* 0x000ee20008000800 */
[----:B------:R-:W-:Y:S01]  /*1c80*/  IMAD.MOV.U32 R8, RZ, RZ, 0x1 ;  /* 0x00000001ff087424 */ /* 0x000fe200078e00ff */
[----:B------:R-:W4:Y:S01]  /*1c90*/  LDCU.64 UR28, c[0x0][0x348] ;  /* 0x00006900ff1c77ac */ /* 0x000f220008000a00 */
[----:B------:R-:W-:-:S02]  /*1ca0*/  USHF.R.U32.HI UR44, URZ, 0x5, UR24 ;  /* 0x00000005ff2c7899 */ /* 0x000fc40008011618 */
[----:B--2---:R-:W-:Y:S02]  /*1cb0*/  UIADD3 UR5, UPT, UPT, UR6, 0x1f, URZ ;  /* 0x0000001f06057890 */ /* 0x004fe4000fffe0ff */
[----:B------:R-:W-:Y:S02]  /*1cc0*/  UIADD3 UR47, UPT, UPT, UR6, 0x3e, URZ ;  /* 0x0000003e062f7890 */ /* 0x000fe4000fffe0ff */
[----:B------:R-:W-:Y:S01]  /*1cd0*/  USHF.R.S32.HI UR4, URZ, 0x1f, UR5 ;  /* 0x0000001fff047899 */ /* 0x000fe20008011405 */
[----:B------:R-:W2:Y:S03]  /*1ce0*/  LDCU UR38, c[0x0][0x374] ;  /* 0x00006e80ff2677ac */ /* 0x000ea60008000800 */
[----:B------:R-:W-:Y:S02]  /*1cf0*/  ULEA.HI UR4, UR4, UR5, URZ, 0x5 ;  /* 0x0000000504047291 */ /* 0x000fe4000f8f28ff */
[----:B------:R-:W-:-:S02]  /*1d00*/  USEL UR25, UR25, 0x2, UP1 ;  /* 0x0000000219197887 */ /* 0x000fc40008800000 */
[----:B------:R-:W-:Y:S02]  /*1d10*/  USHF.R.S32.HI UR41, URZ, 0x5, UR4 ;  /* 0x00000005ff297899 */ /* 0x000fe40008011404 */
[----:B------:R-:W-:Y:S02]  /*1d20*/  UIADD3 UR4, UPT, UPT, UR6, -0x1, URZ ;  /* 0xffffffff06047890 */ /* 0x000fe4000fffe0ff */
[----:B------:R-:W-:Y:S02]  /*1d30*/  UISETP.LT.U32.AND UP0, UPT, UR41, 0x36, UPT ;  /* 0x000000362900788c */ /* 0x000fe4000bf01070 */
[----:B------:R-:W-:Y:S02]  /*1d40*/  UISETP.GE.U32.AND UP2, UPT, UR4, -0x3f, UPT ;  /* 0xffffffc10400788c */ /* 0x000fe4000bf46070 */
[----:B------:R-:W-:Y:S01]  /*1d50*/  USEL UR40, UR41, 0x36, UP0 ;  /* 0x0000003629287887 */ /* 0x000fe20008000000 */
[----:B------:R-:W-:-:S03]  /*1d60*/  UMOV UR5, URZ ;  /* 0x000000ff00057c82 */ /* 0x000fc60008000000 */
[----:B------:R-:W-:Y:S02]  /*1d70*/  UIADD3 UR21, UPT, UPT, UR40, -0x1, URZ ;  /* 0xffffffff28157890 */ /* 0x000fe4000fffe0ff */
[----:B------:R-:W-:-:S03]  /*1d80*/  UIADD3 UR43, UPT, UPT, UR41, -UR40, URZ ;  /* 0x80000028292b7290 */ /* 0x000fc6000fffe0ff */
[----:B------:R-:W-:-:S04]  /*1d90*/  @UP2 UIADD3 UR21, UPT, UPT, UR40, URZ, URZ ;  /* 0x000000ff28152290 */ /* 0x000fc8000fffe0ff */
[----:B--234-:R-:W-:-:S12]  /*1da0*/  UIADD3 UR21, UPT, UPT, UR21, 0x1, URZ ;  /* 0x0000000115157890 */ /* 0x01cfd8000fffe0ff */
.L_x_43:
[----:B------:R-:W-:Y:S01]  /*1db0*/  UISETP.NE.AND UP0, UPT, UR48, URZ, UPT ;  /* 0x000000ff3000728c */ /* 0x000fe2000bf05270 */
[----:B------:R-:W2:Y:S08]  /*1dc0*/  S2UR UR48, SR_CgaCtaId ;  /* 0x00000000003079c3 */ /* 0x000eb00000008800 */
[----:B------:R-:W-:Y:S05]  /*1dd0*/  BRA.U UP0, `(.L_x_24) ;  /* 0x0000000100347547 */ /* 0x000fea000b800000 */
[----:B------:R-:W3:Y:S01]  /*1de0*/  S2R R0, SR_CgaCtaId ;  /* 0x0000000000007919 */ /* 0x000ee20000008800 */
[----:B------:R-:W-:-:S04]  /*1df0*/  MOV R2, 0x400 ;  /* 0x0000040000027802 */ /* 0x000fc80000000f00 */
[----:B---3--:R-:W-:Y:S02]  /*1e00*/  LEA R0, R0, R2, 0x18 ;  /* 0x0000000200007211 */ /* 0x008fe400078ec0ff */
[----:B------:R-:W-:-:S03]  /*1e10*/  SHF.L.U32 R2, R8, 0x1f, RZ ;  /* 0x0000001f08027819 */ /* 0x000fc600000006ff */
[----:B------:R-:W-:-:S04]  /*1e20*/  IMAD R0, R9, 0x8, R0 ;  /* 0x0000000809007824 */ /* 0x000fc800078e0200 */
[----:B------:R-:W3:Y:S02]  /*1e30*/  SYNCS.PHASECHK.TRANS64.TRYWAIT P0, [R0+URZ+0x3f0], R2 ;  /* 0x0003f002000075a7 */ /* 0x000ee400080011ff */
[----:B---3--:R-:W-:Y:S05]  /*1e40*/  @!P0 BRA `(.L_x_25) ;  /* 0x0000006800c88947 */ /* 0x008fea0003800000 */
.L_x_153:
[----:B------:R-:W-:Y:S01]  /*1e50*/  VIADD R9, R9, 0x1 ;  /* 0x0000000109097836 */ /* 0x000fe20000000000 */
[----:B------:R3:W-:Y:S04]  /*1e60*/  SYNCS.ARRIVE.TRANS64.A1T0 RZ, [R0+URZ+0x3e0], RZ ;  /* 0x0003e0ff00ff79a7 */ /* 0x0007e800081000ff */
[----:B------:R-:W-:-:S04]  /*1e70*/  ISETP.NE.AND P0, PT, R9, 0x2, PT ;  /* 0x000000020900780c */ /* 0x000fc80003f05270 */
[----:B------:R-:W-:Y:S02]  /*1e80*/  SEL R9, R9, RZ, P0 ;  /* 0x000000ff09097207 */ /* 0x000fe40000000000 */
[----:B---3--:R-:W-:-:S04]  /*1e90*/  SEL R0, RZ, 0x1, P0 ;  /* 0x00000001ff007807 */ /* 0x008fc80000000000 */
[----:B------:R-:W-:-:S07]  /*1ea0*/  LOP3.LUT R8, R8, R0, RZ, 0x3c, !PT ;  /* 0x0000000008087212 */ /* 0x000fce00078e3cff */
.L_x_24:
[----:B------:R-:W-:Y:S01]  /*1eb0*/  UMOV UR6, 0x400 ;  /* 0x0000040000067882 */ /* 0x000fe20000000000 */
[----:B------:R-:W-:Y:S01]  /*1ec0*/  SHF.L.U32 R0, R12, 0x1f, RZ ;  /* 0x0000001f0c007819 */ /* 0x000fe200000006ff */
[----:B--2---:R-:W-:Y:S02]  /*1ed0*/  ULEA UR6, UR48, UR6, 0x18 ;  /* 0x0000000630067291 */ /* 0x004fe4000f8ec0ff */
[----:B------:R-:W-:Y:S02]  /*1ee0*/  UISETP.GE.U32.AND UP0, UPT, UR47, 0x3f, UPT ;  /* 0x0000003f2f00788c */ /* 0x000fe4000bf06070 */
[----:B------:R-:W-:Y:S02]  /*1ef0*/  ULEA UR4, UR5, UR6, 0x3 ;  /* 0x0000000605047291 */ /* 0x000fe4000f8e18ff */
[----:B------:R-:W-:Y:S02]  /*1f00*/  USHF.L.U32 UR35, UR46, 0x6, URZ ;  /* 0x000000062e237899 */ /* 0x000fe400080006ff */
[----:B------:R-:W-:Y:S01]  /*1f10*/  ULEA UR11, UR45, UR44, 0x6 ;  /* 0x0000002c2d0b7291 */ /* 0x000fe2000f8e30ff */
[----:B------:R-:W-:-:S04]  /*1f20*/  UMOV UR13, URZ ;  /* 0x000000ff000d7c82 */ /* 0x000fc80008000000 */
[----:B------:R2:W3:Y:S01]  /*1f30*/  SYNCS.PHASECHK.TRANS64.TRYWAIT P0, [UR4+0x1b0], R0 ;  /* 0x0001b000ff0075a7 */ /* 0x0004e20008001104 */
[----:B------:R-:W-:Y:S06]  /*1f40*/  BRA.U !UP0, `(.L_x_26) ;  /* 0x0000000108bc7547 */ /* 0x000fec000b800000 */
[----:B------:R-:W-:Y:S01]  /*1f50*/  UMOV UR7, URZ ;  /* 0x000000ff00077c82 */ /* 0x000fe20008000000 */
[----:B------:R-:W-:-:S05]  /*1f60*/  UMOV UR4, UR5 ;  /* 0x0000000500047c82 */ /* 0x000fca0008000000 */
.L_x_32:
[----:B------:R-:W-:Y:S01]  /*1f70*/  ULEA UR33, UR4, UR6, 0x3 ;  /* 0x0000000604217291 */ /* 0x000fe2000f8e18ff */
[----:B---3--:R-:W-:Y:S01]  /*1f80*/  @!P3 MOV R2, 0x1000 ;  /* 0x000010000002b802 */ /* 0x008fe20000000f00 */
[----:B-1-34-:R-:W-:Y:S10]  /*1f90*/  @P0 BRA `(.L_x_27) ;  /* 0x00000000000c0947 */ /* 0x01aff40003800000 */
[----:B------:R-:W-:-:S04]  /*1fa0*/  SHF.L.U32 R3, R12, 0x1f, RZ ;  /* 0x0000001f0c037819 */ /* 0x000fc800000006ff */
[----:B------:R-:W3:Y:S02]  /*1fb0*/  SYNCS.PHASECHK.TRANS64.TRYWAIT P0, [UR33+0x1b0], R3 ;  /* 0x0001b003ff0075a7 */ /* 0x000ee40008001121 */
[----:B---3--:R-:W-:Y:S05]  /*1fc0*/  @!P0 BRA `(.L_x_28) ;  /* 0x00000068007c8947 */ /* 0x008fea0003800000 */
.L_x_27:
[----:B------:R3:W-:Y:S01]  /*1fd0*/  @!P3 SYNCS.ARRIVE.TRANS64 RZ, [UR33], R2 ;  /* 0x00000002ffffb9a7 */ /* 0x0007e20008000021 */
[----:B------:R-:W-:-:S04]  /*1fe0*/  ULOP3.LUT UR5, UR25, 0x2, URZ, 0xfc, !UPT ;  /* 0x0000000219057892 */ /* 0x000fc8000f8efcff */
[----:B------:R-:W-:-:S09]  /*1ff0*/  UISETP.NE.AND UP0, UPT, UR5, 0x2, UPT ;  /* 0x000000020500788c */ /* 0x000fd2000bf05270 */
[----:B------:R-:W-:Y:S05]  /*2000*/  BRA.U UP0, `(.L_x_29) ;  /* 0x0000000100047547 */ /* 0x000fea000b800000 */
[----:B-1----:R-:W-:Y:S05]  /*2010*/  BPT.TRAP 0x1 ;  /* 0x000000040000795c */ /* 0x002fea0000300000 */
.L_x_29:
[----:B------:R-:W-:Y:S04]  /*2020*/  BSSY.RECONVERGENT B0, `(.L_x_30) ;  /* 0x0000003000007945 */ /* 0x000fe80003800200 */
[----:B------:R-:W-:Y:S05]  /*2030*/  @P2 BRA `(.L_x_31) ;  /* 0x0000000000042947 */ /* 0x000fea0003800000 */
[----:B-1----:R-:W-:Y:S05]  /*2040*/  BPT.TRAP 0x1 ;  /* 0x000000040000795c */ /* 0x002fea0000300000 */
.L_x_31:
[----:B-1----:R-:W-:Y:S05]  /*2050*/  BSYNC.RECONVERGENT B0 ;  /* 0x0000000000007941 */ /* 0x002fea0003800200 */
.L_x_30:
[----:B------:R-:W-:Y:S02]  /*2060*/  UIADD3 UR5, UPT, UPT, UR4, 0x1, URZ ;  /* 0x0000000104057890 */ /* 0x000fe4000fffe0ff */
[----:B------:R-:W-:Y:S02]  /*2070*/  USHF.L.U32 UR34, UR7, 0x5, URZ ;  /* 0x0000000507227899 */ /* 0x000fe400080006ff */
[----:B------:R-:W-:Y:S02]  /*2080*/  UISETP.NE.AND UP0, UPT, UR5, 0x36, UPT ;  /* 0x000000360500788c */ /* 0x000fe4000bf05270 */
[----:B------:R-:W-:Y:S02]  /*2090*/  USHF.L.U32 UR32, UR4, 0xb, URZ ;  /* 0x0000000b04207899 */ /* 0x000fe400080006ff */
[----:B------:R-:W-:Y:S02]  /*20a0*/  USEL UR9, URZ, 0x1, UP0 ;  /* 0x00000001ff097887 */ /* 0x000fe40008000000 */
[----:B------:R-:W-:-:S02]  /*20b0*/  USEL UR5, UR5, URZ, UP0 ;  /* 0x000000ff05057287 */ /* 0x000fc40008000000 */
[----:B------:R-:W-:Y:S02]  /*20c0*/  UIADD3 UR14, UP0, UPT, UR28, 0x180, URZ ;  /* 0x000001801c0e7890 */ /* 0x000fe4000ff1e0ff */
[----:B------:R-:W-:Y:S01]  /*20d0*/  ULEA UR8, UR5, UR6, 0x3 ;  /* 0x0000000605087291 */ /* 0x000fe2000f8e18ff */
[----:B------:R-:W-:Y:S01]  /*20e0*/  LOP3.LUT R12, R12, UR9, RZ, 0x3c, !PT ;  /* 0x000000090c0c7c12 */ /* 0x000fe2000f8e3cff */
[----:B------:R-:W-:Y:S02]  /*20f0*/  UIADD3 UR7, UPT, UPT, UR7, 0x1, URZ ;  /* 0x0000000107077890 */ /* 0x000fe4000fffe0ff */
[----:B------:R-:W-:Y:S01]  /*2100*/  UIADD3 UR16, UP1, UPT, UR28, 0x80, URZ ;  /* 0x000000801c107890 */ /* 0x000fe2000ff3e0ff */
[----:B--2---:R-:W-:Y:S01]  /*2110*/  SHF.L.U32 R0, R12, 0x1f, RZ ;  /* 0x0000001f0c007819 */ /* 0x004fe200000006ff */
[----:B------:R-:W-:Y:S02]  /*2120*/  UIADD3.X UR15, UPT, UPT, URZ, UR29, URZ, UP0, !UPT ;  /* 0x0000001dff0f7290 */ /* 0x000fe400087fe4ff */
[----:B------:R-:W-:Y:S01]  /*2130*/  UISETP.NE.AND UP0, UPT, UR7, UR21, UPT ;  /* 0x000000150700728c */ /* 0x000fe2000bf05270 */
[----:B------:R4:W1:Y:S01]  /*2140*/  SYNCS.PHASECHK.TRANS64.TRYWAIT P0, [UR8+0x1b0], R0 ;  /* 0x0001b000ff0075a7 */ /* 0x0008620008001108 */
[----:B------:R-:W-:-:S02]  /*2150*/  ULOP3.LUT UR8, UR32, UR24, URZ, 0xfc, !UPT ;  /* 0x0000001820087292 */ /* 0x000fc4000f8efcff */
[----:B------:R-:W-:Y:S02]  /*2160*/  UIADD3.X UR17, UPT, UPT, URZ, UR29, URZ, UP1, !UPT ;  /* 0x0000001dff117290 */ /* 0x000fe40008ffe4ff */
[----:B------:R-:W-:Y:S02]  /*2170*/  UIADD3 UR32, UPT, UPT, UR6, 0x2800, UR32 ;  /* 0x0000280006207890 */ /* 0x000fe4000fffe020 */
[----:B------:R-:W-:Y:S01]  /*2180*/  UIADD3 UR8, UPT, UPT, UR6, 0x1d800, UR8 ;  /* 0x0001d80006087890 */ /* 0x000fe2000fffe008 */
[----:B------:R-:W-:Y:S01]  /*2190*/  UMOV UR18, 0x0 ;  /* 0x0000000000127882 */ /* 0x000fe20000000000 */
[----:B------:R-:W-:Y:S01]  /*21a0*/  UMOV UR19, 0x10000000 ;  /* 0x1000000000137882 */ /* 0x000fe20000000000 */
[----:B------:R-:W-:Y:S01]  /*21b0*/  UMOV UR4, 0x30000 ;  /* 0x0003000000047882 */ /* 0x000fe20000000000 */
[----:B------:R-:W-:Y:S01]  /*21c0*/  UMOV UR12, UR36 ;  /* 0x00000024000c7c82 */ /* 0x000fe20008000000 */
[----:B------:R-:W-:Y:S01]  /*21d0*/  UMOV UR9, UR33 ;  /* 0x0000002100097c82 */ /* 0x000fe20008000000 */
[----:B------:R-:W-:Y:S01]  /*21e0*/  UMOV UR10, UR34 ;  /* 0x00000022000a7c82 */ /* 0x000fe20008000000 */
[----:B------:R-:W-:Y:S01]  /*21f0*/  UTMALDG.3D [UR32], [UR16], desc[UR18] ;  /* 0x00001220100075b4 */ /* 0x000fe20008011000 */
[----:B------:R-:W-:Y:S01]  /*2200*/  UMOV UR13, UR21 ;  /* 0x00000015000d7c82 */ /* 0x000fe20008000000 */
[----:B------:R2:W-:Y:S02]  /*2210*/  UTMALDG.3D.MULTICAST [UR8], [UR14], UR4, desc[UR18] ;  /* 0x000012080e0073b4 */ /* 0x0005e40008011804 */
[----:B--2---:R-:W-:Y:S01]  /*2220*/  UMOV UR4, UR5 ;  /* 0x0000000500047c82 */ /* 0x004fe20008000000 */
[----:B------:R-:W-:Y:S05]  /*2230*/  BRA.U UP0, `(.L_x_32) ;  /* 0xfffffffd004c7547 */ /* 0x000fea000b83ffff */
.L_x_26:
[----:B------:R-:W-:Y:S01]  /*2240*/  ULEA UR4, UR5, UR6, 0x3 ;  /* 0x0000000605047291 */ /* 0x000fe2000f8e18ff */
[----:B--2-4-:R-:W-:Y:S01]  /*2250*/  SHF.L.U32 R0, R12, 0x1f, RZ ;  /* 0x0000001f0c007819 */ /* 0x014fe200000006ff */
[----:B------:R-:W-:Y:S01]  /*2260*/  @!P1 SYNCS.ARRIVE.TRANS64.A1T0 RZ, [UR6+0x378], RZ ;  /* 0x000378ffffff99a7 */ /* 0x000fe20008100006 */
[----:B------:R-:W-:-:S06]  /*2270*/  UISETP.GT.AND UP0, UPT, UR41, UR40, UPT ;  /* 0x000000282900728c */ /* 0x000fcc000bf04270 */
[----:B-1-3--:R1:W2:Y:S03]  /*2280*/  SYNCS.PHASECHK.TRANS64.TRYWAIT P0, [UR4+0x1b0], R0 ;  /* 0x0001b000ff0075a7 */ /* 0x00a2a60008001104 */
[----:B------:R-:W-:Y:S05]  /*2290*/  BRA.U !UP0, `(.L_x_33) ;  /* 0x0000000108c07547 */ /* 0x000fea000b800000 */
[----:B------:R-:W-:Y:S01]  /*22a0*/  UIADD3 UR26, UPT, UPT, UR43, UR13, URZ ;  /* 0x0000000d2b1a7290 */ /* 0x000fe2000fffe0ff */
[----:B------:R-:W-:-:S11]  /*22b0*/  UMOV UR4, UR5 ;  /* 0x0000000500047c82 */ /* 0x000fd60008000000 */
.L_x_39:
[----:B------:R-:W-:Y:S01]  /*22c0*/  ULEA UR17, UR4, UR6, 0x3 ;  /* 0x0000000604117291 */ /* 0x000fe2000f8e18ff */
[----:B--2---:R-:W-:Y:S01]  /*22d0*/  @!P3 MOV R2, 0x1000 ;  /* 0x000010000002b802 */ /* 0x004fe20000000f00 */
[----:B--234-:R-:W-:Y:S10]  /*22e0*/  @P0 BRA `(.L_x_34) ;  /* 0x00000000000c0947 */ /* 0x01cff40003800000 */
[----:B------:R-:W-:-:S04]  /*22f0*/  SHF.L.U32 R3, R12, 0x1f, RZ ;  /* 0x0000001f0c037819 */ /* 0x000fc800000006ff */
[----:B------:R-:W2:Y:S02]  /*2300*/  SYNCS.PHASECHK.TRANS64.TRYWAIT P0, [UR17+0x1b0], R3 ;  /* 0x0001b003ff0075a7 */ /* 0x000ea40008001111 */
[----:B--2---:R-:W-:Y:S05]  /*2310*/  @!P0 BRA `(.L_x_35) ;  /* 0x0000006400c08947 */ /* 0x004fea0003800000 */
.L_x_34:
[----:B------:R2:W-:Y:S01]  /*2320*/  @!P3 SYNCS.ARRIVE.TRANS64 RZ, [UR17], R2 ;  /* 0x00000002ffffb9a7 */ /* 0x0005e20008000011 */
[----:B------:R-:W-:-:S04]  /*2330*/  ULOP3.LUT UR5, UR25, 0x2, URZ, 0xfc, !UPT ;  /* 0x0000000219057892 */ /* 0x000fc8000f8efcff */
[----:B------:R-:W-:-:S09]  /*2340*/  UISETP.NE.AND UP0, UPT, UR5, 0x2, UPT ;  /* 0x000000020500788c */ /* 0x000fd2000bf05270 */
[----:B------:R-:W-:Y:S05]  /*2350*/  BRA.U UP0, `(.L_x_36) ;  /* 0x0000000100047547 */ /* 0x000fea000b800000 */
[----:B------:R-:W-:Y:S05]  /*2360*/  BPT.TRAP 0x1 ;  /* 0x000000040000795c */ /* 0x000fea0000300000 */
.L_x_36:
[----:B------:R-:W-:Y:S04]  /*2370*/  BSSY.RECONVERGENT B0, `(.L_x_37) ;  /* 0x0000003000007945 */ /* 0x000fe80003800200 */
[----:B------:R-:W-:Y:S05]  /*2380*/  @P2 BRA `(.L_x_38) ;  /* 0x0000000000042947 */ /* 0x000fea0003800000 */
[----:B------:R-:W-:Y:S05]  /*2390*/  BPT.TRAP 0x1 ;  /* 0x000000040000795c */ /* 0x000fea0000300000 */
.L_x_38:
[----:B------:R-:W-:Y:S05]  /*23a0*/  BSYNC.RECONVERGENT B0 ;  /* 0x0000000000007941 */ /* 0x000fea0003800200 */
.L_x_37:
[----:B------:R-:W-:Y:S02]  /*23b0*/  UIADD3 UR5, UPT, UPT, UR4, 0x1, URZ ;  /* 0x0000000104057890 */ /* 0x000fe4000fffe0ff */
[----:B------:R-:W-:Y:S02]  /*23c0*/  USHF.L.U32 UR18, UR13, 0x5, URZ ;  /* 0x000000050d127899 */ /* 0x000fe400080006ff */
[----:B------:R-:W-:Y:S02]  /*23d0*/  UISETP.NE.AND UP0, UPT, UR5, 0x36, UPT ;  /* 0x000000360500788c */ /* 0x000fe4000bf05270 */
[----:B------:R-:W-:Y:S02]  /*23e0*/  USHF.L.U32 UR16, UR4, 0xb, URZ ;  /* 0x0000000b04107899 */ /* 0x000fe400080006ff */
[----:B------:R-:W-:Y:S02]  /*23f0*/  USEL UR8, URZ, 0x1, UP0 ;  /* 0x00000001ff087887 */ /* 0x000fe40008000000 */
[----:B------:R-:W-:-:S02]  /*2400*/  USEL UR5, UR5, URZ, UP0 ;  /* 0x000000ff05057287 */ /* 0x000fc40008000000 */
[----:B------:R-:W-:Y:S02]  /*2410*/  UIADD3 UR22, UP0, UPT, UR28, 0x180, URZ ;  /* 0x000001801c167890 */ /* 0x000fe4000ff1e0ff */
[----:B------:R-:W-:Y:S01]  /*2420*/  UIADD3 UR13, UPT, UPT, UR13, 0x1, URZ ;  /* 0x000000010d0d7890 */ /* 0x000fe2000fffe0ff */
[----:B------:R-:W-:Y:S01]  /*2430*/  LOP3.LUT R12, R12, UR8, RZ, 0x3c, !PT ;  /* 0x000000080c0c7c12 */ /* 0x000fe2000f8e3cff */
[----:B------:R-:W-:Y:S02]  /*2440*/  UIADD3 UR14, UP1, UPT, UR28, 0x80, URZ ;  /* 0x000000801c0e7890 */ /* 0x000fe4000ff3e0ff */
[----:B------:R-:W-:Y:S01]  /*2450*/  UIADD3.X UR23, UPT, UPT, URZ, UR29, URZ, UP0, !UPT ;  /* 0x0000001dff177290 */ /* 0x000fe200087fe4ff */
[----:B-1----:R-:W-:Y:S01]  /*2460*/  SHF.L.U32 R0, R12, 0x1f, RZ ;  /* 0x0000001f0c007819 */ /* 0x002fe200000006ff */
[----:B------:R-:W-:Y:S02]  /*2470*/  ULOP3.LUT UR8, UR16, UR24, URZ, 0xfc, !UPT ;  /* 0x0000001810087292 */ /* 0x000fe4000f8efcff */
[----:B------:R-:W-:-:S02]  /*2480*/  UISETP.NE.AND UP0, UPT, UR13, UR26, UPT ;  /* 0x0000001a0d00728c */ /* 0x000fc4000bf05270 */
[----:B------:R-:W-:Y:S02]  /*2490*/  ULEA UR7, UR5, UR6, 0x3 ;  /* 0x0000000605077291 */ /* 0x000fe4000f8e18ff */
[----:B------:R-:W-:Y:S02]  /*24a0*/  UIADD3 UR16, UPT, UPT, UR6, 0x2800, UR16 ;  /* 0x0000280006107890 */ /* 0x000fe4000fffe010 */
[----:B------:R-:W-:Y:S02]  /*24b0*/  UIADD3.X UR15, UPT, UPT, URZ, UR29, URZ, UP1, !UPT ;  /* 0x0000001dff0f7290 */ /* 0x000fe40008ffe4ff */
[----:B------:R-:W-:Y:S01]  /*24c0*/  UIADD3 UR8, UPT, UPT, UR6, 0x1d800, UR8 ;  /* 0x0001d80006087890 */ /* 0x000fe2000fffe008 */
[----:B------:R-:W-:Y:S01]  /*24d0*/  UMOV UR30, 0x0 ;  /* 0x00000000001e7882 */ /* 0x000fe20000000000 */
[----:B------:R-:W-:Y:S01]  /*24e0*/  UMOV UR31, 0x10000000 ;  /* 0x10000000001f7882 */ /* 0x000fe20000000000 */
[----:B------:R-:W-:Y:S01]  /*24f0*/  UMOV UR19, UR35 ;  /* 0x0000002300137c82 */ /* 0x000fe20008000000 */
[----:B------:R-:W-:Y:S01]  /*2500*/  UMOV UR20, UR36 ;  /* 0x0000002400147c82 */ /* 0x000fe20008000000 */
[----:B------:R3:W4:Y:S01]  /*2510*/  SYNCS.PHASECHK.TRANS64.TRYWAIT P0, [UR7+0x1b0], R0 ;  /* 0x0001b000ff0075a7 */ /* 0x0007220008001107 */
[----:B------:R-:W-:Y:S01]  /*2520*/  UMOV UR4, 0x30000 ;  /* 0x0003000000047882 */ /* 0x000fe20000000000 */
[----:B------:R-:W-:Y:S01]  /*2530*/  UMOV UR12, UR36 ;  /* 0x00000024000c7c82 */ /* 0x000fe20008000000 */
[----:B------:R-:W-:Y:S01]  /*2540*/  UMOV UR9, UR17 ;  /* 0x0000001100097c82 */ /* 0x000fe20008000000 */
[----:B------:R-:W-:Y:S01]  /*2550*/  UMOV UR10, UR18 ;  /* 0x00000012000a7c82 */ /* 0x000fe20008000000 */
[----:B------:R-:W-:Y:S01]  /*2560*/  UTMALDG.3D [UR16], [UR14], desc[UR30] ;  /* 0x00001e100e0075b4 */ /* 0x000fe20008011000 */
[----:B------:R1:W-:Y:S02]  /*2570*/  UTMALDG.3D.MULTICAST [UR8], [UR22], UR4, desc[UR30] ;  /* 0x00001e08160073b4 */ /* 0x0003e40008011804 */
[----:B-1----:R-:W-:Y:S01]  /*2580*/  UMOV UR4, UR5 ;  /* 0x0000000500047c82 */ /* 0x002fe20008000000 */
[----:B------:R-:W-:Y:S05]  /*2590*/  BRA.U UP0, `(.L_x_39) ;  /* 0xfffffffd00487547 */ /* 0x000fea000b83ffff */
.L_x_33:
[C---:B------:R-:W-:Y:S01]  /*25a0*/  LEA R3, R11.reuse, UR6, 0x3 ;  /* 0x000000060b037c11 */ /* 0x040fe2000f8e18ff */
[----:B------:R-:W-:Y:S01]  /*25b0*/  NOP ;  /* 0x0000000000007918 */ /* 0x000fe20000000000 */
[----:B-1-3--:R-:W-:Y:S02]  /*25c0*/  SHF.L.U32 R0, R10, 0x1f, RZ ;  /* 0x0000001f0a007819 */ /* 0x00afe400000006ff */
[----:B------:R-:W-:Y:S02]  /*25d0*/  LEA R4, R11, UR6, 0x4 ;  /* 0x000000060b047c11 */ /* 0x000fe4000f8e20ff */
[----:B--2-4-:R-:W1:Y:S02]  /*25e0*/  SYNCS.PHASECHK.TRANS64.TRYWAIT P0, [R3+URZ+0x380], R0 ;  /* 0x00038000030075a7 */ /* 0x014e6400080011ff */
[----:B-1----:R-:W-:Y:S05]  /*25f0*/  @!P0 BRA `(.L_x_40) ;  /* 0x0000006400208947 */ /* 0x002fea0003800000 */
.L_x_156:
[----:B------:R-:W2:Y:S01]  /*2600*/  LDS.128 R4, [R4+0x410] ;  /* 0x0004100004047984 */ /* 0x000ea20000000c00 */
[----:B------:R-:W-:Y:S01]  /*2610*/  UISETP.GE.AND UP0, UPT, UR42, 0x1, UPT ;  /* 0x000000012a00788c */ /* 0x000fe2000bf06270 */
[----:B------:R-:W-:Y:S01]  /*2620*/  @!PT LDS RZ, [RZ] ;  /* 0x00000000fffff984 */ /* 0x000fe20000000800 */
[----:B------:R-:W-:Y:S01]  /*2630*/  @!PT LDS RZ, [RZ] ;  /* 0x00000000fffff984 */ /* 0x000fe20000000800 */
[----:B------:R-:W-:Y:S01]  /*2640*/  @!PT LDS RZ, [RZ] ;  /* 0x00000000fffff984 */ /* 0x000fe20000000800 */
[----:B------:R-:W-:Y:S01]  /*2650*/  @!PT LDS RZ, [RZ] ;  /* 0x00000000fffff984 */ /* 0x000fe20000000800 */
[----:B------:R3:W-:Y:S06]  /*2660*/  MEMBAR.ALL.CTA ;  /* 0x0000000000007992 */ /* 0x0007ec0000008000 */
[----:B---3--:R-:W3:Y:S01]  /*2670*/  FENCE.VIEW.ASYNC.S ;  /* 0x00000000000073c6 */ /* 0x008ee20000000000 */
[----:B--2---:R-:W-:-:S13]  /*2680*/  LOP3.LUT P0, RZ, R6, 0x1, RZ, 0xc0, !PT ;  /* 0x0000000106ff7812 */ /* 0x004fda000780c0ff */
[----:B---3--:R-:W-:Y:S01]  /*2690*/  VOTEU.ANY UP1, P0 ;  /* 0x0000000000ff7886 */ /* 0x008fe20000020100 */
[----:B------:R-:W-:-:S13]  /*26a0*/  PLOP3.LUT P0, PT, PT, PT, UP1, 0x80, 0x8 ;  /* 0x000000000008781c */ /* 0x000fda0003f0f018 */
[----:B-1----:R-:W-:Y:S02]  /*26b0*/  @P0 LOP3.LUT R0, R5, 0xffff, RZ, 0xc0, !PT ;  /* 0x0000ffff05000812 */ /* 0x002fe400078ec0ff */
[----:B------:R-:W-:Y:S02]  /*26c0*/  @P0 MOV R2, R4 ;  /* 0x0000000400020202 */ /* 0x000fe40000000f00 */
[----:B------:R-:W-:Y:S01]  /*26d0*/  @P0 R2UR UR7, R0 ;  /* 0x00000000000702ca */ /* 0x000fe200000e0000 */
[----:B------:R-:W-:Y:S01]  /*26e0*/  VIADD R0, R3, 0x390 ;  /* 0x0000039003007836 */ /* 0x000fe20000000000 */
[----:B------:R-:W-:Y:S02]  /*26f0*/  @P0 SHF.R.U32.HI R4, RZ, 0x10, R5 ;  /* 0x00000010ff040819 */ /* 0x000fe40000011605 */
[----:B------:R-:W-:Y:S02]  /*2700*/  @P0 R2UR UR8, R2 ;  /* 0x00000000020802ca */ /* 0x000fe400000e0000 */
[----:B------:R-:W-:-:S02]  /*2710*/  PRMT R0, RZ, 0x654, R0 ;  /* 0x00000654ff007816 */ /* 0x000fc40000000000 */
[----:B------:R-:W-:Y:S02]  /*2720*/  @P0 R2UR UR4, R4 ;  /* 0x00000000040402ca */ /* 0x000fe400000e0000 */
[----:B------:R1:W-:Y:S03]  /*2730*/  SYNCS.ARRIVE.TRANS64.RED.A1T0 RZ, [R0+URZ], RZ ;  /* 0x000000ff00ff79a7 */ /* 0x0003e600081004ff */
[----:B------:R-:W-:-:S04]  /*2740*/  @UP1 UMOV UR27, UR7 ;  /* 0x00000007001b1c82 */ /* 0x000fc80008000000 */
[----:B------:R-:W-:-:S04]  /*2750*/  @UP1 UMOV UR37, UR8 ;  /* 0x0000000800251c82 */ /* 0x000fc80008000000 */
[----:B------:R-:W-:Y:S01]  /*2760*/  @UP1 UMOV UR36, UR4 ;  /* 0x0000000400241c82 */ /* 0x000fe20008000000 */
[----:B------:R-:W-:Y:S05]  /*2770*/  BRA.U !UP0, `(.L_x_41) ;  /* 0x0000000108d47547 */ /* 0x000fea000b800000 */
[----:B------:R-:W2:Y:S01]  /*2780*/  LDCU.128 UR12, c[0x0][0xb10] ;  /* 0x00016200ff0c77ac */ /* 0x000ea20008000c00 */
[----:B------:R-:W3:Y:S01]  /*2790*/  LDCU UR26, c[0x0][0xb20] ;  /* 0x00016400ff1a77ac */ /* 0x000ee20008000800 */
[----:B------:R-:W4:Y:S01]  /*27a0*/  LDCU UR20, c[0x0][0xb0c] ;  /* 0x00016180ff1477ac */ /* 0x000f220008000800 */
[----:B------:R-:W1:Y:S01]  /*27b0*/  LDCU.64 UR10, c[0x0][0xb28] ;  /* 0x00016500ff0a77ac */ /* 0x000e620008000a00 */
[----:B------:R-:W-:Y:S02]  /*27c0*/  UISETP.NE.AND UP3, UPT, UR42, 0x1, UPT ;  /* 0x000000012a00788c */ /* 0x000fe4000bf65270 */
[----:B--2---:R-:W-:Y:S02]  /*27d0*/  UIMAD.WIDE.U32 UR16, UR38, UR15, URZ ;  /* 0x0000000f261072a5 */ /* 0x004fe4000f8e00ff */
[----:B------:R-:W-:Y:S02]  /*27e0*/  UIMAD.WIDE.U32 UR8, UR39, UR12, URZ ;  /* 0x0000000c270872a5 */ /* 0x000fe4000f8e00ff */
[----:B------:R-:W-:-:S02]  /*27f0*/  UISETP.NE.AND UP0, UPT, UR14, 0x1, UPT ;  /* 0x000000010e00788c */ /* 0x000fc4000bf05270 */
[----:B------:R-:W-:Y:S01]  /*2800*/  UIMAD.WIDE.U32 UR22, UR27, UR15, URZ ;  /* 0x0000000f1b1672a5 */ /* 0x000fe2000f8e00ff */
[----:B------:R-:W-:Y:S02]  /*2810*/  UMOV UR16, UR17 ;  /* 0x0000001100107c82 */ /* 0x000fe40008000000 */
[----:B------:R-:W-:Y:S01]  /*2820*/  UMOV UR8, UR9 ;  /* 0x0000000900087c82 */ /* 0x000fe20008000000 */
[----:B---3--:R-:W-:Y:S02]  /*2830*/  USHF.R.U32.HI UR16, URZ, UR26, UR16 ;  /* 0x0000001aff107299 */ /* 0x008fe40008011610 */
[----:B----4-:R-:W-:Y:S02]  /*2840*/  UISETP.NE.AND UP2, UPT, UR20, 0x1, UPT ;  /* 0x000000011400788c */ /* 0x010fe4000bf45270 */
[----:B------:R-:W-:Y:S02]  /*2850*/  USHF.R.U32.HI UR8, URZ, UR13, UR8 ;  /* 0x0000000dff087299 */ /* 0x000fe40008011608 */
[----:B------:R-:W-:-:S02]  /*2860*/  USEL UR7, UR38, UR16, !UP0 ;  /* 0x0000001026077287 */ /* 0x000fc4000c000000 */
[----:B------:R-:W-:Y:S02]  /*2870*/  USEL UR8, UR39, UR8, !UP2 ;  /* 0x0000000827087287 */ /* 0x000fe4000d000000 */
[----:B-1----:R-:W-:Y:S01]  /*2880*/  UIMAD.WIDE.U32 UR16, UR7, UR10, URZ ;  /* 0x0000000a071072a5 */ /* 0x002fe2000f8e00ff */
[----:B------:R-:W-:Y:S01]  /*2890*/  UMOV UR4, UR23 ;  /* 0x0000001700047c82 */ /* 0x000fe20008000000 */
[----:B------:R-:W-:Y:S02]  /*28a0*/  UIMAD.WIDE.U32 UR18, UR37, UR12, URZ ;  /* 0x0000000c251272a5 */ /* 0x000fe4000f8e00ff */
[----:B------:R-:W-:-:S03]  /*28b0*/  UIMAD.WIDE.U32 UR22, UR8, UR10, URZ ;  /* 0x0000000a081672a5 */ /* 0x000fc6000f8e00ff */
[----:B------:R-:W-:Y:S01]  /*28c0*/  UMOV UR16, UR17 ;  /* 0x0000001100107c82 */ /* 0x000fe20008000000 */
[----:B------:R-:W-:Y:S02]  /*28d0*/  USHF.R.U32.HI UR4, URZ, UR26, UR4 ;  /* 0x0000001aff047299 */ /* 0x000fe40008011604 */
[----:B------:R-:W-:Y:S01]  /*28e0*/  @UP3 USHF.R.U32.HI UR7, URZ, UR11, UR16 ;  /* 0x0000000bff073299 */ /* 0x000fe20008011610 */
[----:B------:R-:W-:Y:S01]  /*28f0*/  UMOV UR18, UR19 ;  /* 0x0000001300127c82 */ /* 0x000fe20008000000 */
[----:B------:R-:W-:Y:S01]  /*2900*/  UMOV UR22, UR23 ;  /* 0x0000001700167c82 */ /* 0x000fe20008000000 */
[----:B------:R-:W-:Y:S02]  /*2910*/  USHF.R.U32.HI UR13, URZ, UR13, UR18 ;  /* 0x0000000dff0d7299 */ /* 0x000fe40008011612 */
[----:B------:R-:W-:Y:S02]  /*2920*/  USEL UR4, UR27, UR4, !UP0 ;  /* 0x000000041b047287 */ /* 0x000fe4000c000000 */
[----:B------:R-:W-:-:S02]  /*2930*/  @UP3 USHF.R.U32.HI UR8, URZ, UR11, UR22 ;  /* 0x0000000bff083299 */ /* 0x000fc40008011616 */
[----:B------:R-:W-:Y:S02]  /*2940*/  UIMAD UR9, UR42, UR7, URZ ;  /* 0x000000072a0972a4 */ /* 0x000fe4000f8e02ff */
[----:B------:R-:W-:Y:S02]  /*2950*/  USEL UR7, UR37, UR13, !UP2 ;  /* 0x0000000d25077287 */ /* 0x000fe4000d000000 */
[----:B------:R-:W-:Y:S02]  /*2960*/  UIMAD UR12, UR42, UR8, URZ ;  /* 0x000000082a0c72a4 */ /* 0x000fe4000f8e02ff */
[----:B------:R-:W-:Y:S02]  /*2970*/  UISETP.GE.AND UP0, UPT, UR4, UR9, UPT ;  /* 0x000000090400728c */ /* 0x000fe4000bf06270 */
[----:B------:R-:W-:Y:S02]  /*2980*/  UIMAD.WIDE.U32 UR16, UR4, UR10, URZ ;  /* 0x0000000a041072a5 */ /* 0x000fe4000f8e00ff */
[----:B------:R-:W-:-:S02]  /*2990*/  UISETP.GE.OR UP0, UPT, UR7, UR12, UP0 ;  /* 0x0000000c0700728c */ /* 0x000fc40008706670 */
[----:B------:R-:W-:Y:S02]  /*29a0*/  UIMAD.WIDE.U32 UR12, UR7, UR10, URZ ;  /* 0x0000000a070c72a5 */ /* 0x000fe4000f8e00ff */
[----:B------:R-:W-:Y:S01]  /*29b0*/  UIADD3 UR15, UPT, UPT, -UR4, URZ, URZ ;  /* 0x000000ff040f7290 */ /* 0x000fe2000fffe1ff */
[----:B------:R-:W-:Y:S01]  /*29c0*/  UMOV UR10, UR17 ;  /* 0x00000011000a7c82 */ /* 0x000fe20008000000 */
[----:B------:R-:W-:Y:S02]  /*29d0*/  UIADD3 UR12, UPT, UPT, -UR7, URZ, URZ ;  /* 0x000000ff070c7290 */ /* 0x000fe4000fffe1ff */
[----:B------:R-:W-:-:S03]  /*29e0*/  USHF.R.U32.HI UR10, URZ, UR11, UR10 ;  /* 0x0000000bff0a7299 */ /* 0x000fc6000801160a */
[----:B------:R-:W-:Y:S01]  /*29f0*/  @!UP0 UMOV UR9, UR13 ;  /* 0x0000000d00098c82 */ /* 0x000fe20008000000 */
[----:B------:R-:W-:Y:S02]  /*2a00*/  UIMAD UR15, UR14, UR15, UR27 ;  /* 0x0000000f0e0f72a4 */ /* 0x000fe4000f8e021b */
[----:B------:R-:W-:Y:S02]  /*2a10*/  USEL UR10, UR4, UR10, !UP3 ;  /* 0x0000000a040a7287 */ /* 0x000fe4000d800000 */
[----:B------:R-:W-:Y:S02]  /*2a20*/  @!UP0 USHF.R.U32.HI UR9, URZ, UR11, UR9 ;  /* 0x0000000bff098299 */ /* 0x000fe40008011609 */
[----:B------:R-:W-:Y:S02]  /*2a30*/  UIADD3 UR11, UPT, UPT, -UR10, URZ, URZ ;  /* 0x000000ff0a0b7290 */ /* 0x000fe4000fffe1ff */
[----:B------:R-:W-:Y:S02]  /*2a40*/  @!UP0 USEL UR9, UR7, UR9, !UP3 ;  /* 0x0000000907098287 */ /* 0x000fe4000d800000 */
[----:B------:R-:W-:-:S02]  /*2a50*/  UIMAD UR11, UR42, UR11, UR4 ;  /* 0x0000000b2a0b72a4 */ /* 0x000fc4000f8e0204 */
[----:B------:R-:W-:Y:S02]  /*2a60*/  @!UP0 UIADD3 UR10, UPT, UPT, UR10, -UR9, URZ ;  /* 0x800000090a0a8290 */ /* 0x000fe4000fffe0ff */
[----:B------:R-:W-:Y:S02]  /*2a70*/  @!UP0 UIMAD UR9, UR11, UR8, UR9 ;  /* 0x000000080b0982a4 */ /* 0x000fe4000f8e0209 */
[----:B------:R-:W-:Y:S02]  /*2a80*/  @!UP0 UIMAD UR4, UR42, UR10, UR7 ;  /* 0x0000000a2a0482a4 */ /* 0x000fe4000f8e0207 */
[----:B------:R-:W-:Y:S02]  /*2a90*/  UIMAD UR8, UR20, UR12, UR37 ;  /* 0x0000000c140872a4 */ /* 0x000fe4000f8e0225 */
[----:B------:R-:W-:Y:S01]  /*2aa0*/  UIMAD UR27, UR4, UR14, UR15 ;  /* 0x0000000e041b72a4 */ /* 0x000fe2000f8e020f */
[----:B------:R-:W-:Y:S02]  /*2ab0*/  @!UP0 UMOV UR7, UR9 ;  /* 0x0000000900078c82 */ /* 0x000fe40008000000 */
[----:B------:R-:W-:-:S12]  /*2ac0*/  UIMAD UR37, UR7, UR20, UR8 ;  /* 0x00000014072572a4 */ /* 0x000fd8000f8e0208 */
.L_x_41:
[----:B------:R-:W2:Y:S02]  /*2ad0*/  LDCU UR4, c[0x0][0xb30] ;  /* 0x00016600ff0477ac */ /* 0x000ea40008000800 */
[----:B--2---:R-:W-:-:S09]  /*2ae0*/  UISETP.NE.AND UP0, UPT, UR4, 0x1, UPT ;  /* 0x000000010400788c */ /* 0x004fd2000bf05270 */
[----:B------:R-:W-:Y:S05]  /*2af0*/  BRA.U UP0, `(.L_x_42) ;  /* 0x0000000100447547 */ /* 0x000fea000b800000 */
[----:B------:R-:W2:Y:S01]  /*2b00*/  LDCU.128 UR12, c[0x0][0xb10] ;  /* 0x00016200ff0c77ac */ /* 0x000ea20008000c00 */
[----:B------:R-:W3:Y:S01]  /*2b10*/  LDCU UR16, c[0x0][0xb0c] ;  /* 0x00016180ff1077ac */ /* 0x000ee20008000800 */
[----:B------:R-:W4:Y:S01]  /*2b20*/  LDCU UR17, c[0x0][0xb20] ;  /* 0x00016400ff1177ac */ /* 0x000f220008000800 */
[----:B--2---:R-:W-:Y:S02]  /*2b30*/  UIMAD.WIDE.U32 UR10, UR37, UR12, URZ ;  /* 0x0000000c250a72a5 */ /* 0x004fe4000f8e00ff */
[----:B------:R-:W-:Y:S02]  /*2b40*/  UIMAD.WIDE.U32 UR8, UR27, UR15, URZ ;  /* 0x0000000f1b0872a5 */ /* 0x000fe4000f8e00ff */
[----:B---3--:R-:W-:Y:S02]  /*2b50*/  UISETP.NE.AND UP2, UPT, UR16, 0x1, UPT ;  /* 0x000000011000788c */ /* 0x008fe4000bf45270 */
[----:B------:R-:W-:Y:S01]  /*2b60*/  UISETP.NE.AND UP0, UPT, UR14, 0x1, UPT ;  /* 0x000000010e00788c */ /* 0x000fe2000bf05270 */
[----:B------:R-:W-:-:S02]  /*2b70*/  UMOV UR7, UR11 ;  /* 0x0000000b00077c82 */ /* 0x000fc40008000000 */
[----:B------:R-:W-:Y:S01]  /*2b80*/  UMOV UR4, UR9 ;  /* 0x0000000900047c82 */ /* 0x000fe20008000000 */
[----:B------:R-:W-:Y:S02]  /*2b90*/  USHF.R.U32.HI UR7, URZ, UR13, UR7 ;  /* 0x0000000dff077299 */ /* 0x000fe40008011607 */
[----:B----4-:R-:W-:Y:S02]  /*2ba0*/  USHF.R.U32.HI UR4, URZ, UR17, UR4 ;  /* 0x00000011ff047299 */ /* 0x010fe40008011604 */
[----:B------:R-:W-:Y:S02]  /*2bb0*/  USEL UR7, UR37, UR7, !UP2 ;  /* 0x0000000725077287 */ /* 0x000fe4000d000000 */
[----:B------:R-:W-:-:S04]  /*2bc0*/  USEL UR4, UR27, UR4, !UP0 ;  /* 0x000000041b047287 */ /* 0x000fc8000c000000 */
[----:B------:R-:W-:Y:S02]  /*2bd0*/  UIADD3 UR8, UPT, UPT, UR7, -UR4, URZ ;  /* 0x8000000407087290 */ /* 0x000fe4000fffe0ff */
[----:B------:R-:W-:Y:S02]  /*2be0*/  UIADD3 UR4, UPT, UPT, -UR7, UR4, URZ ;  /* 0x0000000407047290 */ /* 0x000fe4000fffe1ff */
[----:B------:R-:W-:Y:S02]  /*2bf0*/  UIMAD UR27, UR8, UR14, UR27 ;  /* 0x0000000e081b72a4 */ /* 0x000fe4000f8e021b */
[----:B------:R-:W-:-:S12]  /*2c00*/  UIMAD UR37, UR4, UR16, UR37 ;  /* 0x00000010042572a4 */ /* 0x000fd8000f8e0225 */
.L_x_42:
[----:B------:R-:W-:Y:S01]  /*2c10*/  VIADD R11, R11, 0x1 ;  /* 0x000000010b0b7836 */ /* 0x000fe20000000000 */
[----:B------:R-:W-:Y:S01]  /*2c20*/  PLOP3.LUT P1, PT, PT, PT, PT, 0x80, 0x8 ;  /* 0x000000000008781c */ /* 0x000fe20003f2f070 */
[----:B------:R-:W-:Y:S02]  /*2c30*/  UIADD3 UR46, UPT, UPT, UR37, UR60, URZ ;  /* 0x0000003c252e7290 */ /* 0x000fe4000fffe0ff */
[----:B------:R-:W-:Y:S01]  /*2c40*/  UIADD3 UR45, UPT, UPT, UR27, UR57, URZ ;  /* 0x000000391b2d7290 */ /* 0x000fe2000fffe0ff */
[----:B------:R-:W-:-:S04]  /*2c50*/  ISETP.NE.AND P0, PT, R11, 0x2, PT ;  /* 0x000000020b00780c */ /* 0x000fc80003f05270 */
[----:B-1----:R-:W-:Y:S02]  /*2c60*/  SEL R0, RZ, 0x1, P0 ;  /* 0x00000001ff007807 */ /* 0x002fe40000000000 */
[----:B------:R-:W-:Y:S02]  /*2c70*/  SEL R11, R11, RZ, P0 ;  /* 0x000000ff0b0b7207 */ /* 0x000fe40000000000 */
[----:B------:R-:W-:Y:S01]  /*2c80*/  LOP3.LUT R10, R10, R0, RZ, 0x3c, !PT ;  /* 0x000000000a0a7212 */ /* 0x000fe200078e3cff */
[----:B------:R-:W-:Y:S06]  /*2c90*/  BRA.U UP1, `(.L_x_43) ;  /* 0xfffffff101447547 */ /* 0x000fec000b83ffff */
[----:B------:R-:W-:Y:S01]  /*2ca0*/  UIADD3 UR7, UPT, UPT, UR6, 0x1b0, URZ ;  /* 0x000001b006077890 */ /* 0x000fe2000fffe0ff */
[----:B------:R-:W-:-:S03]  /*2cb0*/  SHF.L.U32 R2, R12, 0x1f, RZ ;  /* 0x0000001f0c027819 */ /* 0x000fc600000006ff */
[----:B------:R-:W-:-:S09]  /*2cc0*/  ULEA UR4, UR5, UR7, 0x3 ;  /* 0x0000000705047291 */ /* 0x000fd2000f8e18ff */
[----:B------:R-:W1:Y:S02]  /*2cd0*/  SYNCS.PHASECHK.TRANS64.TRYWAIT P0, [UR4], R2 ;  /* 0x00000002ff0075a7 */ /* 0x000e640008001104 */
[----:B-1----:R-:W-:Y:S05]  /*2ce0*/  @!P0 BRA `(.L_x_44) ;  /* 0x0000005c00788947 */ /* 0x002fea0003800000 */
.L_x_158:
[----:B------:R-:W-:-:S04]  /*2cf0*/  UIADD3 UR4, UPT, UPT, UR5, 0x1, URZ ;  /* 0x0000000105047890 */ /* 0x000fc8000fffe0ff */
[----:B------:R-:W-:-:S04]  /*2d00*/  UISETP.NE.AND UP0, UPT, UR4, 0x36, UPT ;  /* 0x000000360400788c */ /* 0x000fc8000bf05270 */
[----:B------:R-:W-:Y:S02]  /*2d10*/  USEL UR6, URZ, 0x1, UP0 ;  /* 0x00000001ff067887 */ /* 0x000fe40008000000 */
[----:B------:R-:W-:-:S04]  /*2d20*/  USEL UR4, UR4, URZ, UP0 ;  /* 0x000000ff04047287 */ /* 0x000fc80008000000 */
[----:B------:R-:W-:Y:S01]  /*2d30*/  ULEA UR5, UR4, UR7, 0x3 ;  /* 0x0000000704057291 */ /* 0x000fe2000f8e18ff */
[----:B-1----:R-:W-:-:S04]  /*2d40*/  LOP3.LUT R2, R12, UR6, RZ, 0x3c, !PT ;  /* 0x000000060c027c12 */ /* 0x002fc8000f8e3cff */
[----:B------:R-:W-:-:S04]  /*2d50*/  SHF.L.U32 R3, R2, 0x1f, RZ ;  /* 0x0000001f02037819 */ /* 0x000fc800000006ff */
[----:B------:R-:W1:Y:S02]  /*2d60*/  SYNCS.PHASECHK.TRANS64.TRYWAIT P0, [UR5], R3 ;  /* 0x00000003ff0075a7 */ /* 0x000e640008001105 */
[----:B-1----:R-:W-:Y:S05]  /*2d70*/  @!P0 BRA `(.L_x_45) ;  /* 0x0000005c006c8947 */ /* 0x002fea0003800000 */
.L_x_160:
[----:B------:R-:W-:-:S04]  /*2d80*/  UIADD3 UR4, UPT, UPT, UR4, 0x1, URZ ;  /* 0x0000000104047890 */ /* 0x000fc8000fffe0ff */
[----:B------:R-:W-:-:S04]  /*2d90*/  UISETP.NE.AND UP0, UPT, UR4, 0x36, UPT ;  /* 0x000000360400788c */ /* 0x000fc8000bf05270 */
[----:B------:R-:W-:Y:S02]  /*2da0*/  USEL UR6, URZ, 0x1, UP0 ;  /* 0x00000001ff067887 */ /* 0x000fe40008000000 */
[----:B------:R-:W-:-:S04]  /*2db0*/  USEL UR4, UR4, URZ, UP0 ;  /* 0x000000ff04047287 */ /* 0x000fc80008000000 */
[----:B------:R-:W-:Y:S01]  /*2dc0*/  ULEA UR5, UR4, UR7, 0x3 ;  /* 0x0000000704057291 */ /* 0x000fe2000f8e18ff */
[----:B------:R-:W-:-:S04]  /*2dd0*/  LOP3.LUT R2, R2, UR6, RZ, 0x3c, !PT ;  /* 0x0000000602027c12 */ /* 0x000fc8000f8e3cff */
[----:B-1----:R-:W-:-:S04]  /*2de0*/  SHF.L.U32 R3, R2, 0x1f, RZ ;  /* 0x0000001f02037819 */ /* 0x002fc800000006ff */
[----:B------:R-:W1:Y:S02]  /*2df0*/  SYNCS.PHASECHK.TRANS64.TRYWAIT P0, [UR5], R3 ;  /* 0x00000003ff0075a7 */ /* 0x000e640008001105 */
[----:B-1----:R-:W-:Y:S05]  /*2e00*/  @!P0 BRA `(.L_x_46) ;  /* 0x0000005c00608947 */ /* 0x002fea0003800000 */
.L_x_162:
        /* <DEDUP_REMOVED lines=9> */
.L_x_164:
        /* <DEDUP_REMOVED lines=9> */
.L_x_166:
        /* <DEDUP_REMOVED lines=9> */
.L_x_168:
        /* <DEDUP_REMOVED lines=9> */
.L_x_170:
        /* <DEDUP_REMOVED lines=9> */
.L_x_172:
        /* <DEDUP_REMOVED lines=9> */
.L_x_174:
        /* <DEDUP_REMOVED lines=9> */
.L_x_176:
        /* <DEDUP_REMOVED lines=9> */
.L_x_178:
        /* <DEDUP_REMOVED lines=9> */
.L_x_180:
        /* <DEDUP_REMOVED lines=9> */
.L_x_182:
        /* <DEDUP_REMOVED lines=9> */
.L_x_184:
        /* <DEDUP_REMOVED lines=9> */
.L_x_186:
        /* <DEDUP_REMOVED lines=9> */
.L_x_188:
        /* <DEDUP_REMOVED lines=9> */
.L_x_190:
        /* <DEDUP_REMOVED lines=9> */
.L_x_192:
        /* <DEDUP_REMOVED lines=9> */
.L_x_194:
        /* <DEDUP_REMOVED lines=9> */
.L_x_196:
        /* <DEDUP_REMOVED lines=9> */
.L_x_198:
        /* <DEDUP_REMOVED lines=9> */
.L_x_200:
        /* <DEDUP_REMOVED lines=9> */
.L_x_202:
        /* <DEDUP_REMOVED lines=9> */
.L_x_204:
        /* <DEDUP_REMOVED lines=9> */
.L_x_206:
        /* <DEDUP_REMOVED lines=9> */
.L_x_208:
        /* <DEDUP_REMOVED lines=9> */
.L_x_210:
        /* <DEDUP_REMOVED lines=9> */
.L_x_212:
        /* <DEDUP_REMOVED lines=9> */
.L_x_214:
        /* <DEDUP_REMOVED lines=9> */
.L_x_216:
        /* <DEDUP_REMOVED lines=9> */
.L_x_218:
        /* <DEDUP_REMOVED lines=9> */
.L_x_220:
        /* <DEDUP_REMOVED lines=9> */
.L_x_222:
        /* <DEDUP_REMOVED lines=9> */
.L_x_224:
        /* <DEDUP_REMOVED lines=9> */
.L_x_226:
        /* <DEDUP_REMOVED lines=9> */
.L_x_228:
        /* <DEDUP_REMOVED lines=9> */
.L_x_230:
        /* <DEDUP_REMOVED lines=9> */
.L_x_232:
        /* <DEDUP_REMOVED lines=9> */
.L_x_234:
        /* <DEDUP_REMOVED lines=9> */
.L_x_236:
        /* <DEDUP_REMOVED lines=9> */
.L_x_238:
        /* <DEDUP_REMOVED lines=9> */
.L_x_240:
        /* <DEDUP_REMOVED lines=9> */
.L_x_242:
        /* <DEDUP_REMOVED lines=9> */
.L_x_244:
        /* <DEDUP_REMOVED lines=9> */
.L_x_246:
        /* <DEDUP_REMOVED lines=9> */
.L_x_248:
        /* <DEDUP_REMOVED lines=9> */
.L_x_250:
        /* <DEDUP_REMOVED lines=9> */
.L_x_252:
        /* <DEDUP_REMOVED lines=9> */
.L_x_254:
        /* <DEDUP_REMOVED lines=9> */
.L_x_256:
        /* <DEDUP_REMOVED lines=9> */
.L_x_258:
        /* <DEDUP_REMOVED lines=9> */
.L_x_260:
        /* <DEDUP_REMOVED lines=9> */
.L_x_262:
[----:B------:R-:W-:-:S04]  /*4a30*/  UIADD3 UR4, UPT, UPT, UR4, 0x1, URZ ;  /* 0x0000000104047890 */ /* 0x000fc8000fffe0ff */
[----:B------:R-:W-:-:S04]  /*4a40*/  UISETP.NE.AND UP0, UPT, UR4, 0x36, UPT ;  /* 0x000000360400788c */ /* 0x000fc8000bf05270 */
[----:B------:R-:W-:Y:S02]  /*4a50*/  USEL UR5, URZ, 0x1, UP0 ;  /* 0x00000001ff057887 */ /* 0x000fe40008000000 */
[----:B------:R-:W-:-:S04]  /*4a60*/  USEL UR4, UR4, URZ, UP0 ;  /* 0x000000ff04047287 */ /* 0x000fc80008000000 */
[----:B------:R-:W-:Y:S01]  /*4a70*/  ULEA UR4, UR4, UR7, 0x3 ;  /* 0x0000000704047291 */ /* 0x000fe2000f8e18ff */
[----:B------:R-:W-:-:S04]  /*4a80*/  LOP3.LUT R2, R2, UR5, RZ, 0x3c, !PT ;  /* 0x0000000502027c12 */ /* 0x000fc8000f8e3cff */
[----:B------:R-:W-:Y:S01]  /*4a90*/  SHF.L.U32 R2, R2, 0x1f, RZ ;  /* 0x0000001f02027819 */ /* 0x000fe200000006ff */
[----:B-1----:R-:W-:-:S07]  /*4aa0*/  IMAD.U32 R0, RZ, RZ, UR4 ;  /* 0x00000004ff007e24 */ /* 0x002fce000f8e00ff */
.L_x_97:
[----:B-1----:R1:W2:Y:S02]  /*4ab0*/  SYNCS.PHASECHK.TRANS64.TRYWAIT P0, [R0+URZ], R2 ;  /* 0x00000002000075a7 */ /* 0x0022a400080011ff */
[----:B--2---:R-:W-:Y:S05]  /*4ac0*/  @!P0 NANOSLEEP.SYNCS 0x989680 ;  /* 0x009896800000895d */ /* 0x004fea0003900000 */
[----:B------:R-:W2:Y:S02]  /*4ad0*/  @!P0 SYNCS.PHASECHK.TRANS64 P0, [R0+URZ], R2 ;  /* 0x00000002000085a7 */ /* 0x000ea400080010ff */
[----:B--2---:R-:W-:Y:S05]  /*4ae0*/  @P0 EXIT ;  /* 0x000000000000094d */ /* 0x004fea0003800000 */
[----:B------:R-:W-:Y:S05]  /*4af0*/  BRA `(.L_x_97) ;  /* 0xfffffffc00ec7947 */ /* 0x000fea000383ffff */
.L_x_23:
[----:B------:R-:W-:-:S04]  /*4b00*/  UISETP.NE.AND UP0, UPT, UR48, URZ, UPT ;  /* 0x000000ff3000728c */ /* 0x000fc8000bf05270 */
[----:B------:R-:W-:-:S09]  /*4b10*/  UISETP.NE.OR UP0, UPT, UR18, 0x1, UP0 ;  /* 0x000000011200788c */ /* 0x000fd20008705670 */
[----:B------:R-:W-:Y:S05]  /*4b20*/  BRA.U UP0, `(.L_x_98) ;  /* 0x0000000500487547 */ /* 0x000fea000b800000 */
[----:B------:R-:W-:Y:S01]  /*4b30*/  ISETP.GE.U32.AND P2, PT, R0, 0x2, PT ;  /* 0x000000020000780c */ /* 0x000fe20003f46070 */
[----:B------:R-:W-:Y:S01]  /*4b40*/  IMAD.MOV.U32 R12, RZ, RZ, 0x1 ;  /* 0x00000001ff0c7424 */ /* 0x000fe200078e00ff */
[----:B------:R-:W-:Y:S02]  /*4b50*/  CS2R R10, SRZ ;  /* 0x00000000000a7805 */ /* 0x000fe4000001ff00 */
[----:B------:R-:W-:Y:S01]  /*4b60*/  CS2R R8, SRZ ;  /* 0x0000000000087805 */ /* 0x000fe2000001ff00 */
[----:B------:R-:W-:Y:S01]  /*4b70*/  UMOV UR6, 0x400 ;  /* 0x0000040000067882 */ /* 0x000fe20000000000 */
[----:B------:R-:W-:Y:S01]  /*4b80*/  UMOV UR5, URZ ;  /* 0x000000ff00057c82 */ /* 0x000fe20008000000 */
[----:B------:R-:W-:-:S12]  /*4b90*/  ULEA UR6, UR48, UR6, 0x18 ;  /* 0x0000000630067291 */ /* 0x000fd8000f8ec0ff */
.L_x_102:
[----:B------:R-:W-:Y:S02]  /*4ba0*/  LEA R2, R8, UR6, 0x3 ;  /* 0x0000000608027c11 */ /* 0x000fe4000f8e18ff */
[----:B------:R-:W-:-:S03]  /*4bb0*/  SHF.L.U32 R4, R9, 0x1f, RZ ;  /* 0x0000001f09047819 */ /* 0x000fc600000006ff */
[----:B------:R-:W-:Y:S01]  /*4bc0*/  VIADD R5, R2, 0x3f0 ;  /* 0x000003f002057836 */ /* 0x000fe20000000000 */
[----:B------:R-:W2:Y:S02]  /*4bd0*/  SYNCS.PHASECHK.TRANS64.TRYWAIT P0, [R2+URZ+0x3e0], R4 ;  /* 0x0003e004020075a7 */ /* 0x000ea400080011ff */
[----:B--2---:R-:W-:Y:S05]  /*4be0*/  @!P0 BRA `(.L_x_99) ;  /* 0x0000005000b08947 */ /* 0x004fea0003800000 */
.L_x_263:
[----:B------:R-:W-:Y:S01]  /*4bf0*/  ULEA UR4, UR5, UR6, 0x3 ;  /* 0x0000000605047291 */ /* 0x000fe2000f8e18ff */
[----:B--2---:R-:W-:Y:S01]  /*4c00*/  PRMT R2, RZ, 0x654, R5 ;  /* 0x00000654ff027816 */ /* 0x004fe20000000005 */
[----:B------:R-:W-:Y:S01]  /*4c10*/  @!P2 IMAD.MOV.U32 R4, RZ, RZ, 0x10 ;  /* 0x00000010ff04a424 */ /* 0x000fe200078e00ff */
[----:B------:R-:W-:Y:S01]  /*4c20*/  SHF.L.U32 R5, R12, 0x1f, RZ ;  /* 0x0000001f0c057819 */ /* 0x000fe200000006ff */
[----:B------:R-:W-:Y:S01]  /*4c30*/  UIADD3 UR7, UPT, UPT, UR4, 0x380, URZ ;  /* 0x0000038004077890 */ /* 0x000fe2000fffe0ff */
[----:B------:R2:W-:Y:S05]  /*4c40*/  SYNCS.ARRIVE.TRANS64.RED.A1T0 RZ, [R2+URZ], RZ ;  /* 0x000000ff02ff79a7 */ /* 0x0005ea00081004ff */
[----:B------:R-:W-:Y:S01]  /*4c50*/  IMAD.U32 R6, RZ, RZ, UR7 ;  /* 0x00000007ff067e24 */ /* 0x000fe2000f8e00ff */
[----:B------:R-:W3:Y:S04]  /*4c60*/  SYNCS.PHASECHK.TRANS64.TRYWAIT P0, [UR4+0x390], R5 ;  /* 0x00039005ff0075a7 */ /* 0x000ee80008001104 */
[----:B------:R-:W-:Y:S01]  /*4c70*/  PRMT R6, R0, 0x654, R6 ;  /* 0x0000065400067816 */ /* 0x000fe20000000006 */
[----:B--23--:R-:W-:Y:S06]  /*4c80*/  @!P0 BRA `(.L_x_100) ;  /* 0x00000050009c8947 */ /* 0x00cfec0003800000 */
.L_x_265:
[----:B------:R-:W-:Y:S01]  /*4c90*/  ULEA UR8, UR5, UR6, 0x4 ;  /* 0x0000000605087291 */ /* 0x000fe2000f8e20ff */
[----:B------:R-:W-:Y:S01]  /*4ca0*/  SEL R3, R6, R3, !P2 ;  /* 0x0000000306037207 */ /* 0x000fe20005000000 */
[----:B------:R-:W-:Y:S01]  /*4cb0*/  UIADD3 UR9, UPT, UPT, UR4, 0x380, URZ ;  /* 0x0000038004097890 */ /* 0x000fe2000fffe0ff */
[----:B--2---:R-:W-:Y:S01]  /*4cc0*/  LEA R2, R11, UR6, 0x3 ;  /* 0x000000060b027c11 */ /* 0x004fe2000f8e18ff */
[----:B------:R-:W-:Y:S01]  /*4cd0*/  UIADD3 UR8, UPT, UPT, UR8, 0x410, URZ ;  /* 0x0000041008087890 */ /* 0x000fe2000fffe0ff */
[----:B------:R2:W-:Y:S01]  /*4ce0*/  @!P2 SYNCS.ARRIVE.TRANS64.RED RZ, [R3+URZ], R4 ;  /* 0x0000000403ffa9a7 */ /* 0x0005e200080004ff */
[----:B------:R-:W-:Y:S01]  /*4cf0*/  UIADD3 UR4, UPT, UPT, UR5, 0x1, URZ ;  /* 0x0000000105047890 */ /* 0x000fe2000fffe0ff */
[----:B------:R-:W-:-:S03]  /*4d00*/  VIADD R8, R8, 0x1 ;  /* 0x0000000108087836 */ /* 0x000fc60000000000 */
[----:B------:R-:W-:Y:S02]  /*4d10*/  UISETP.NE.AND UP0, UPT, UR4, 0x2, UPT ;  /* 0x000000020400788c */ /* 0x000fe4000bf05270 */
[----:B------:R-:W-:Y:S01]  /*4d20*/  ISETP.NE.AND P0, PT, R8, 0x2, PT ;  /* 0x000000020800780c */ /* 0x000fe20003f05270 */
[----:B------:R-:W-:Y:S06]  /*4d30*/  UGETNEXTWORKID.BROADCAST [UR8], [UR9] ;  /* 0x00000000080073ca */ /* 0x000fec0008000100 */
[----:B------:R-:W-:Y:S02]  /*4d40*/  USEL UR7, URZ, 0x1, UP0 ;  /* 0x00000001ff077887 */ /* 0x000fe40008000000 */
[----:B------:R-:W-:-:S04]  /*4d50*/  USEL UR5, UR4, URZ, UP0 ;  /* 0x000000ff04057287 */ /* 0x000fc80008000000 */
[----:B------:R-:W-:Y:S02]  /*4d60*/  LOP3.LUT R12, R12, UR7, RZ, 0x3c, !PT ;  /* 0x000000070c0c7c12 */ /* 0x000fe4000f8e3cff */
[----:B--2---:R-:W-:-:S04]  /*4d70*/  SHF.L.U32 R4, R10, 0x1f, RZ ;  /* 0x0000001f0a047819 */ /* 0x004fc800000006ff */
[----:B------:R-:W2:Y:S02]  /*4d80*/  SYNCS.PHASECHK.TRANS64.TRYWAIT P1, [R2+URZ+0x380], R4 ;  /* 0x00038004020075a7 */ /* 0x000ea400080211ff */
[----:B--2---:R-:W-:Y:S05]  /*4d90*/  @!P1 BRA `(.L_x_101) ;  /* 0x0000005000709947 */ /* 0x004fea0003800000 */
.L_x_266:
[C---:B--2---:R-:W-:Y:S01]  /*4da0*/  LEA R4, R11.reuse, UR6, 0x4 ;  /* 0x000000060b047c11 */ /* 0x044fe2000f8e20ff */
[----:B------:R-:W-:Y:S01]  /*4db0*/  VIADD R2, R2, 0x390 ;  /* 0x0000039002027836 */ /* 0x000fe20000000000 */
[----:B------:R-:W-:Y:S01]  /*4dc0*/  SEL R8, R8, RZ, P0 ;  /* 0x000000ff08087207 */ /* 0x000fe20000000000 */
[----:B------:R-:W-:-:S03]  /*4dd0*/  VIADD R11, R11, 0x1 ;  /* 0x000000010b0b7836 */ /* 0x000fc60000000000 */
[----:B------:R-:W2:Y:S01]  /*4de0*/  LDS.128 R4, [R4+0x410] ;  /* 0x0004100004047984 */ /* 0x000ea20000000c00 */
[----:B------:R-:W-:Y:S02]  /*4df0*/  PRMT R2, RZ, 0x654, R2 ;  /* 0x00000654ff027816 */ /* 0x000fe40000000002 */
[C---:B------:R-:W-:Y:S01]  /*4e00*/  ISETP.NE.AND P1, PT, R11.reuse, 0x2, PT ;  /* 0x000000020b00780c */ /* 0x040fe20003f25270 */
[----:B------:R-:W-:Y:S01]  /*4e10*/  @!PT LDS RZ, [RZ] ;  /* 0x00000000fffff984 */ /* 0x000fe20000000800 */
[----:B------:R-:W-:Y:S01]  /*4e20*/  @!PT LDS RZ, [RZ] ;  /* 0x00000000fffff984 */ /* 0x000fe20000000800 */
[----:B------:R-:W-:Y:S01]  /*4e30*/  @!PT LDS RZ, [RZ] ;  /* 0x00000000fffff984 */ /* 0x000fe20000000800 */
[----:B------:R-:W-:Y:S01]  /*4e40*/  @!PT LDS RZ, [RZ] ;  /* 0x00000000fffff984 */ /* 0x000fe20000000800 */
[----:B------:R3:W-:Y:S06]  /*4e50*/  MEMBAR.ALL.CTA ;  /* 0x0000000000007992 */ /* 0x0007ec0000008000 */
[----:B---3--:R-:W3:Y:S01]  /*4e60*/  FENCE.VIEW.ASYNC.S ;  /* 0x00000000000073c6 */ /* 0x008ee20000000000 */
[----:B------:R-:W-:Y:S01]  /*4e70*/  SEL R11, R11, RZ, P1 ;  /* 0x000000ff0b0b7207 */ /* 0x000fe20000800000 */
[----:B---3--:R3:W-:Y:S01]  /*4e80*/  SYNCS.ARRIVE.TRANS64.RED.A1T0 RZ, [R2+URZ], RZ ;  /* 0x000000ff02ff79a7 */ /* 0x0087e200081004ff */
[----:B--2---:R-:W-:-:S02]  /*4e90*/  LOP3.LUT P3, RZ, R6, 0x1, RZ, 0xc0, !PT ;  /* 0x0000000106ff7812 */ /* 0x004fc4000786c0ff */
[----:B------:R-:W-:-:S04]  /*4ea0*/  SEL R4, RZ, 0x1, P1 ;  /* 0x00000001ff047807 */ /* 0x000fc80000800000 */
[----:B------:R-:W-:Y:S02]  /*4eb0*/  LOP3.LUT R10, R10, R4, RZ, 0x3c, !PT ;  /* 0x000000040a0a7212 */ /* 0x000fe400078e3cff */
[----:B---3--:R-:W-:-:S04]  /*4ec0*/  SEL R2, RZ, 0x1, P0 ;  /* 0x00000001ff027807 */ /* 0x008fc80000000000 */
[----:B------:R-:W-:Y:S01]  /*4ed0*/  LOP3.LUT R9, R9, R2, RZ, 0x3c, !PT ;  /* 0x0000000209097212 */ /* 0x000fe200078e3cff */
[----:B------:R-:W-:Y:S06]  /*4ee0*/  @P3 BRA `(.L_x_102) ;  /* 0xfffffffc002c3947 */ /* 0x000fec000383ffff */
[----:B------:R-:W-:Y:S01]  /*4ef0*/  ULEA UR4, UR5, UR6, 0x3 ;  /* 0x0000000605047291 */ /* 0x000fe2000f8e18ff */
[----:B------:R-:W-:-:S08]  /*4f00*/  SHF.L.U32 R2, R12, 0x1f, RZ ;  /* 0x0000001f0c027819 */ /* 0x000fd000000006ff */
[----:B------:R-:W2:Y:S02]  /*4f10*/  SYNCS.PHASECHK.TRANS64 P0, [UR4+0x390], R2 ;  /* 0x00039002ff0075a7 */ /* 0x000ea40008001004 */
[----:B--2---:R-:W-:Y:S05]  /*4f20*/  @P0 BRA `(.L_x_103) ;  /* 0x0000000000080947 */ /* 0x004fea0003800000 */
[----:B------:R-:W2:Y:S02]  /*4f30*/  SYNCS.PHASECHK.TRANS64.TRYWAIT P0, [UR4+0x390], R2 ;  /* 0x00039002ff0075a7 */ /* 0x000ea40008001104 */
[----:B--2---:R-:W-:Y:S05]  /*4f40*/  @!P0 BRA `(.L_x_104) ;  /* 0x0000005000188947 */ /* 0x004fea0003800000 */
.L_x_103:
[----:B------:R-:W-:-:S04]  /*4f50*/  UIADD3 UR7, UPT, UPT, UR5, 0x1, URZ ;  /* 0x0000000105077890 */ /* 0x000fc8000fffe0ff */
[----:B------:R-:W-:-:S04]  /*4f60*/  UISETP.NE.AND UP0, UPT, UR7, 0x2, UPT ;  /* 0x000000020700788c */ /* 0x000fc8000bf05270 */
[----:B------:R-:W-:Y:S02]  /*4f70*/  USEL UR8, URZ, 0x1, UP0 ;  /* 0x00000001ff087887 */ /* 0x000fe40008000000 */
[----:B------:R-:W-:-:S04]  /*4f80*/  USEL UR7, UR7, URZ, UP0 ;  /* 0x000000ff07077287 */ /* 0x000fc80008000000 */
[----:B------:R-:W-:Y:S01]  /*4f90*/  ULEA UR7, UR7, UR6, 0x3 ;  /* 0x0000000607077291 */ /* 0x000fe2000f8e18ff */
[----:B--2---:R-:W-:-:S04]  /*4fa0*/  LOP3.LUT R2, R12, UR8, RZ, 0x3c, !PT ;  /* 0x000000080c027c12 */ /* 0x004fc8000f8e3cff */
[----:B------:R-:W-:-:S04]  /*4fb0*/  SHF.L.U32 R0, R2, 0x1f, RZ ;  /* 0x0000001f02007819 */ /* 0x000fc800000006ff */
[----:B------:R-:W2:Y:S02]  /*4fc0*/  SYNCS.PHASECHK.TRANS64 P0, [UR7+0x390], R0 ;  /* 0x00039000ff0075a7 */ /* 0x000ea40008001007 */
[----:B-12---:R-:W-:Y:S05]  /*4fd0*/  @P0 EXIT ;  /* 0x000000000000094d */ /* 0x006fea0003800000 */
[----:B------:R-:W-:Y:S02]  /*4fe0*/  SHF.L.U32 R2, R2, 0x1f, RZ ;  /* 0x0000001f02027819 */ /* 0x000fe400000006ff */
[----:B------:R-:W-:-:S07]  /*4ff0*/  MOV R0, UR7 ;  /* 0x0000000700007c02 */ /* 0x000fce0008000f00 */
.L_x_105:
[----:B-1----:R1:W2:Y:S02]  /*5000*/  SYNCS.PHASECHK.TRANS64.TRYWAIT P0, [R0+URZ+0x390], R2 ;  /* 0x00039002000075a7 */ /* 0x0022a400080011ff */
[----:B--2---:R-:W-:Y:S05]  /*5010*/  @!P0 NANOSLEEP.SYNCS 0x989680 ;  /* 0x009896800000895d */ /* 0x004fea0003900000 */
[----:B------:R-:W2:Y:S02]  /*5020*/  @!P0 SYNCS.PHASECHK.TRANS64 P0, [R0+URZ+0x390], R2 ;  /* 0x00039002000085a7 */ /* 0x000ea400080010ff */
[----:B--2---:R-:W-:Y:S05]  /*5030*/  @P0 EXIT ;  /* 0x000000000000094d */ /* 0x004fea0003800000 */
[----:B------:R-:W-:Y:S05]  /*5040*/  BRA `(.L_x_105) ;  /* 0xfffffffc00ec7947 */ /* 0x000fea000383ffff */
.L_x_98:
[----:B------:R-:W-:Y:S05]  /*5050*/  BRA.U UP5, `(.L_x_106) ;  /* 0x0000000d05807547 */ /* 0x000fea000b800000 */
[----:B------:R-:W-:Y:S01]  /*5060*/  UMOV UR4, 0x40 ;  /* 0x0000004000047882 */ /* 0x000fe20000000000 */
[----:B------:R-:W-:Y:S01]  /*5070*/  NOP ;  /* 0x0000000000007918 */ /* 0x000fe20000000000 */
[----:B------:R-:W-:Y:S01]  /*5080*/  ULEA UR5, UR48, UR4, 0x18 ;  /* 0x0000000430057291 */ /* 0x000fe2000f8ec0ff */
[----:B------:R-:W-:Y:S02]  /*5090*/  UMOV UR6, 0x400 ;  /* 0x0000040000067882 */ /* 0x000fe40000000000 */
[----:B------:R-:W-:-:S06]  /*50a0*/  ULEA UR6, UR48, UR6, 0x18 ;  /* 0x0000000630067291 */ /* 0x000fcc000f8ec0ff */
[----:B------:R-:W2:Y:S02]  /*50b0*/  LDS.U8 R0, [UR5+0x1c] ;  /* 0x00001c05ff007984 */ /* 0x000ea40008000000 */
[----:B--2---:R-:W-:-:S13]  /*50c0*/  ISETP.NE.AND P0, PT, R0, RZ, PT ;  /* 0x000000ff0000720c */ /* 0x004fda0003f05270 */
[----:B------:R-:W-:Y:S05]  /*50d0*/  @P0 BRA `(.L_x_107) ;  /* 0x0000000000580947 */ /* 0x000fea0003800000 */
[----:B------:R-:W-:-:S13]  /*50e0*/  ELECT P0, URZ, PT ;  /* 0x0000000000ff782f */ /* 0x000fda0003800000 */
[----:B------:R-:W-:Y:S05]  /*50f0*/  @!P0 BRA `(.L_x_108) ;  /* 0x0000000000608947 */ /* 0x000fea0003800000 */
[----:B------:R-:W-:Y:S01]  /*5100*/  UMOV UR4, 0x10 ;  /* 0x0000001000047882 */ /* 0x000fe20000000000 */
[----:B------:R-:W-:Y:S01]  /*5110*/  HFMA2 R0, -RZ, RZ, 0, 5.9604644775390625e-08 ;  /* 0x00000001ff007431 */ /* 0x000fe200000001ff */
[----:B------:R-:W-:-:S03]  /*5120*/  MOV R3, 0xffff ;  /* 0x0000ffff00037802 */ /* 0x000fc60000000f00 */
[----:B------:R-:W-:Y:S04]  /*5130*/  DEPBAR.LE SB2, 0x36 ;  /* 0x0000ad800000791a */ /* 0x000fe80000000000 */
[----:B------:R-:W2:Y:S02]  /*5140*/  UTCATOMSWS.FIND_AND_SET.ALIGN UP0, UR4, UR4 ;  /* 0x00000004000475e3 */ /* 0x000ea40008000800 */
[----:B--2---:R-:W-:Y:S01]  /*5150*/  MOV R4, UR4 ;  /* 0x0000000400047c02 */ /* 0x004fe20008000f00 */
[----:B------:R-:W-:Y:S06]  /*5160*/  BRA.U UP0, `(.L_x_109) ;  /* 0x0000000100187547 */ /* 0x000fec000b800000 */
.L_x_110:
[----:B------:R-:W-:Y:S05]  /*5170*/  NANOSLEEP 0x64 ;  /* 0x000000640000795d */ /* 0x000fea0003800000 */
[----:B------:R-:W-:-:S05]  /*5180*/  UMOV UR4, 0x10 ;  /* 0x0000001000047882 */ /* 0x000fca0000000000 */
[----:B------:R-:W-:Y:S04]  /*5190*/  DEPBAR.LE SB2, 0x36 ;  /* 0x0000ad800000791a */ /* 0x000fe80000000000 */
[----:B------:R-:W2:Y:S02]  /*51a0*/  UTCATOMSWS.FIND_AND_SET.ALIGN UP0, UR4, UR4 ;  /* 0x00000004000475e3 */ /* 0x000ea40008000800 */
[----:B--2---:R-:W-:Y:S01]  /*51b0*/  MOV R4, UR4 ;  /* 0x0000000400047c02 */ /* 0x004fe20008000f00 */
[----:B------:R-:W-:Y:S05]  /*51c0*/  BRA.U !UP0, `(.L_x_110) ;  /* 0xfffffffd08e87547 */ /* 0x000fea000b83ffff */
.L_x_109:
[-C--:B------:R-:W-:Y:S02]  /*51d0*/  SHF.L.U32 R3, R3, R4.reuse, RZ ;  /* 0x0000000403037219 */ /* 0x080fe400000006ff */
[----:B------:R-:W-:Y:S01]  /*51e0*/  SHF.L.U32 R0, R0, R4, RZ ;  /* 0x0000000400007219 */ /* 0x000fe200000006ff */
[----:B------:R-:W-:Y:S02]  /*51f0*/  IMAD.SHL.U32 R4, R4, 0x20, RZ ;  /* 0x0000002004047824 */ /* 0x000fe400078e00ff */
[----:B------:R2:W-:Y:S04]  /*5200*/  ATOMS.OR RZ, [UR5+0x14], R3 ;  /* 0x00001403ffff798c */ /* 0x0005e8000b000005 */
[----:B------:R2:W-:Y:S04]  /*5210*/  ATOMS.OR RZ, [UR5+0x18], R0 ;  /* 0x00001800ffff798c */ /* 0x0005e8000b000005 */
[----:B------:R2:W-:Y:S01]  /*5220*/  STS [UR6+0x430], R4 ;  /* 0x00043004ff007988 */ /* 0x0005e20008000806 */
[----:B------:R-:W-:Y:S05]  /*5230*/  BRA `(.L_x_108) ;  /* 0x0000000000107947 */ /* 0x000fea0003800000 */
.L_x_107:
[----:B------:R-:W-:Y:S02]  /*5240*/  MOV R0, 0xffffffff ;  /* 0xffffffff00007802 */ /* 0x000fe40000000f00 */
[----:B------:R-:W-:-:S03]  /*5250*/  MOV R4, 0x5280 ;  /* 0x0000528000047802 */ /* 0x000fc60000000f00 */
[----:B------:R2:W-:Y:S04]  /*5260*/  STS [UR6+0x430], R0 ;  /* 0x00043000ff007988 */ /* 0x0005e80008000806 */
[----:B-12--5:R-:W-:Y:S05]  /*5270*/  CALL.REL.NOINC `($__internal_1_$__cuda_sm10x_tcgen05_guardrail_trap_phase_invalid_during_alloc) ;  /* 0x0000005000987944 */ /* 0x026fea0003c00000 */
.L_x_108:
[----:B------:R-:W-:Y:S05]  /*5280*/  WARPSYNC.ALL ;  /* 0x0000000000007948 */ /* 0x000fea0003800000 */
[----:B------:R-:W3:Y:S01]  /*5290*/  S2UR UR4, SR_CgaCtaId ;  /* 0x00000000000479c3 */ /* 0x000ee20000008800 */
[----:B------:R-:W-:Y:S01]  /*52a0*/  UMOV UR13, 0x400 ;  /* 0x00000400000d7882 */ /* 0x000fe20000000000 */
[----:B------:R-:W-:-:S06]  /*52b0*/  NOP ;  /* 0x0000000000007918 */ /* 0x000fcc0000000000 */
[----:B------:R-:W-:Y:S06]  /*52c0*/  BAR.ARV 0x6, 0xa0 ;  /* 0x0182800000007b1d */ /* 0x000fec0000002000 */
[----:B------:R-:W4:Y:S01]  /*52d0*/  LDCU UR5, c[0x0][0x38c] ;  /* 0x00007180ff0577ac */ /* 0x000f220008000800 */
[----:B------:R-:W-:Y:S01]  /*52e0*/  LOP3.LUT R2, R2, 0xffff, RZ, 0xc0, !PT ;  /* 0x0000ffff02027812 */ /* 0x000fe200078ec0ff */
[----:B------:R-:W-:Y:S01]  /*52f0*/  IMAD.MOV.U32 R11, RZ, RZ, 0x1 ;  /* 0x00000001ff0b7424 */ /* 0x000fe200078e00ff */
[----:B------:R-:W-:Y:S01]  /*5300*/  CS2R R8, SRZ ;  /* 0x0000000000087805 */ /* 0x000fe2000001ff00 */
[----:B------:R-:W1:Y:S01]  /*5310*/  LDCU UR8, c[0x0][0x38c] ;  /* 0x00007180ff0877ac */ /* 0x000e620008000800 */
[----:B------:R-:W-:Y:S01]  /*5320*/  R2UR UR15, R2 ;  /* 0x00000000020f72ca */ /* 0x000fe200000e0000 */
[----:B------:R-:W-:Y:S01]  /*5330*/  IMAD.MOV.U32 R10, RZ, RZ, RZ ;  /* 0x000000ffff0a7224 */ /* 0x000fe200078e00ff */
[----:B------:R-:W-:Y:S01]  /*5340*/  UMOV UR18, URZ ;  /* 0x000000ff00127c82 */ /* 0x000fe20008000000 */
[----:B------:R-:W-:Y:S01]  /*5350*/  UMOV UR10, URZ ;  /* 0x000000ff000a7c82 */ /* 0x000fe20008000000 */
[----:B---3--:R-:W-:Y:S01]  /*5360*/  ULEA UR13, UR4, UR13, 0x18 ;  /* 0x0000000d040d7291 */ /* 0x008fe2000f8ec0ff */
[----:B------:R-:W-:Y:S01]  /*5370*/  UMOV UR20, 0x0 ;  /* 0x0000000000147882 */ /* 0x000fe20000000000 */
[----:B------:R-:W-:-:S02]  /*5380*/  UMOV UR21, 0x4100490 ;  /* 0x0410049000157882 */ /* 0x000fc40000000000 */
[----:B------:R-:W-:Y:S02]  /*5390*/  UIADD3 UR6, UPT, UPT, UR13, 0x2800, URZ ;  /* 0x000028000d067890 */ /* 0x000fe4000fffe0ff */
[----:B------:R-:W-:Y:S02]  /*53a0*/  UIADD3 UR7, UPT, UPT, UR13, 0x1d800, URZ ;  /* 0x0001d8000d077890 */ /* 0x000fe4000fffe0ff */
[----:B----4-:R-:W-:Y:S01]  /*53b0*/  UIADD3 UR5, UPT, UPT, UR5, 0x1f, URZ ;  /* 0x0000001f05057890 */ /* 0x010fe2000fffe0ff */
[----:B--2---:R-:W2:Y:S01]  /*53c0*/  LDS R0, [UR13+0x430] ;  /* 0x0004300dff007984 */ /* 0x004ea20008000800 */
[----:B------:R-:W-:Y:S02]  /*53d0*/  USHF.R.U32.HI UR6, URZ, 0x4, UR6 ;  /* 0x00000004ff067899 */ /* 0x000fe40008011606 */
[----:B------:R-:W-:Y:S02]  /*53e0*/  USHF.R.S32.HI UR4, URZ, 0x1f, UR5 ;  /* 0x0000001fff047899 */ /* 0x000fe40008011405 */
[----:B------:R-:W-:-:S02]  /*53f0*/  ULOP3.LUT UR6, UR6, 0x3fff, URZ, 0xc0, !UPT ;  /* 0x00003fff06067892 */ /* 0x000fc4000f8ec0ff */
[----:B------:R-:W-:Y:S02]  /*5400*/  ULEA.HI UR4, UR4, UR5, URZ, 0x5 ;  /* 0x0000000504047291 */ /* 0x000fe4000f8f28ff */
[----:B------:R-:W-:Y:S02]  /*5410*/  USHF.R.U32.HI UR5, URZ, 0x4, UR7 ;  /* 0x00000004ff057899 */ /* 0x000fe40008011607 */
[----:B------:R-:W-:Y:S02]  /*5420*/  USHF.R.S32.HI UR22, URZ, 0x5, UR4 ;  /* 0x00000005ff167899 */ /* 0x000fe40008011404 */
[----:B------:R-:W-:Y:S02]  /*5430*/  ULOP3.LUT UR5, UR5, 0x3fff, URZ, 0xc0, !UPT ;  /* 0x00003fff05057892 */ /* 0x000fe4000f8ec0ff */
[----:B------:R-:W-:Y:S02]  /*5440*/  UISETP.LT.AND UP0, UPT, UR22, 0x1, UPT ;  /* 0x000000011600788c */ /* 0x000fe4000bf01270 */
[----:B------:R-:W-:-:S02]  /*5450*/  ULOP3.LUT UR16, UR6, 0x10000, URZ, 0xfc, !UPT ;  /* 0x0001000006107892 */ /* 0x000fc4000f8efcff */
[----:B------:R-:W-:Y:S02]  /*5460*/  USEL UR23, UR22, 0x1, !UP0 ;  /* 0x0000000116177887 */ /* 0x000fe4000c000000 */
[----:B------:R-:W-:Y:S02]  /*5470*/  ULOP3.LUT UR17, UR5, 0x10000, URZ, 0xfc, !UPT ;  /* 0x0001000005117892 */ /* 0x000fe4000f8efcff */
[----:B------:R-:W-:Y:S02]  /*5480*/  UIADD3 UR23, UPT, UPT, -UR23, URZ, URZ ;  /* 0x000000ff17177290 */ /* 0x000fe4000fffe1ff */
[----:B-1----:R-:W-:Y:S01]  /*5490*/  UISETP.GE.AND UP4, UPT, UR8, 0x1, UPT ;  /* 0x000000010800788c */ /* 0x002fe2000bf86270 */
[----:B--2---:R-:W-:-:S15]  /*54a0*/  R2UR UR24, R0 ;  /* 0x00000000001872ca */ /* 0x004fde00000e0000 */
.L_x_117:
[----:B------:R-:W-:Y:S02]  /*54b0*/  LEA R0, R10, UR13, 0x3 ;  /* 0x0000000d0a007c11 */ /* 0x000fe4000f8e18ff */
[----:B------:R-:W-:Y:S02]  /*54c0*/  SHF.L.U32 R2, R9, 0x1f, RZ ;  /* 0x0000001f09027819 */ /* 0x000fe400000006ff */
[----:B------:R-:W-:Y:S01]  /*54d0*/  PLOP3.LUT P0, PT, PT, PT, UP4, 0x80, 0x8 ;  /* 0x000000000008781c */ /* 0x000fe20003f0f048 */
[----:B------:R-:W-:Y:S01]  /*54e0*/  VIADD R3, R0, 0x390 ;  /* 0x0000039000037836 */ /* 0x000fe20000000000 */
[----:B-1----:R-:W1:Y:S02]  /*54f0*/  SYNCS.PHASECHK.TRANS64.TRYWAIT P1, [R0+URZ+0x380], R2 ;  /* 0x00038002000075a7 */ /* 0x002e6400080211ff */
[----:B-1-3--:R-:W-:Y:S09]  /*5500*/  @!P1 BRA `(.L_x_111) ;  /* 0x0000004800c09947 */ /* 0x00aff20003800000 */
.L_x_268:
[----:B------:R-:W-:Y:S01]  /*5510*/  LEA R4, R10, UR13, 0x4 ;  /* 0x0000000d0a047c11 */ /* 0x000fe2000f8e20ff */
[----:B------:R-:W-:Y:S01]  /*5520*/  @UP4 ULEA UR4, UR10, UR13, 0x3 ;  /* 0x0000000d0a044291 */ /* 0x000fe2000f8e18ff */
[----:B------:R-:W-:Y:S01]  /*5530*/  PLOP3.LUT P2, PT, PT, PT, PT, 0x80, 0x8 ;  /* 0x000000000008781c */ /* 0x000fe20003f4f070 */
[----:B------:R-:W-:Y:S01]  /*5540*/  ULEA UR19, UR18, UR13, 0x3 ;  /* 0x0000000d12137291 */ /* 0x000fe2000f8e18ff */
[----:B------:R-:W-:Y:S02]  /*5550*/  PRMT R3, RZ, 0x654, R3 ;  /* 0x00000654ff037816 */ /* 0x000fe40000000003 */
[----:B------:R-:W2:Y:S01]  /*5560*/  LDS.128 R4, [R4+0x410] ;  /* 0x0004100004047984 */ /* 0x000ea20000000c00 */
[----:B-1----:R-:W-:Y:S02]  /*5570*/  @P0 SHF.L.U32 R2, R8, 0x1f, RZ ;  /* 0x0000001f08020819 */ /* 0x002fe400000006ff */
[----:B------:R-:W-:Y:S01]  /*5580*/  SHF.L.U32 R0, R11, 0x1f, RZ ;  /* 0x0000001f0b007819 */ /* 0x000fe200000006ff */
[----:B------:R-:W-:Y:S01]  /*5590*/  @!PT LDS RZ, [RZ] ;  /* 0x00000000fffff984 */ /* 0x000fe20000000800 */
[----:B------:R-:W-:Y:S01]  /*55a0*/  @!PT LDS RZ, [RZ] ;  /* 0x00000000fffff984 */ /* 0x000fe20000000800 */
[----:B------:R-:W-:Y:S01]  /*55b0*/  @!PT LDS RZ, [RZ] ;  /* 0x00000000fffff984 */ /* 0x000fe20000000800 */
[----:B------:R-:W-:Y:S01]  /*55c0*/  @!PT LDS RZ, [RZ] ;  /* 0x00000000fffff984 */ /* 0x000fe20000000800 */
[----:B------:R1:W-:Y:S06]  /*55d0*/  MEMBAR.ALL.CTA ;  /* 0x0000000000007992 */ /* 0x0003ec0000008000 */
[----:B-1----:R-:W1:Y:S02]  /*55e0*/  FENCE.VIEW.ASYNC.S ;  /* 0x00000000000073c6 */ /* 0x002e640000000000 */
[----:B-1----:R1:W-:Y:S01]  /*55f0*/  SYNCS.ARRIVE.TRANS64.RED.A1T0 RZ, [R3+URZ], RZ ;  /* 0x000000ff03ff79a7 */ /* 0x0023e200081004ff */
[----:B------:R1:W3:Y:S01]  /*5600*/  @P0 SYNCS.PHASECHK.TRANS64.TRYWAIT P2, [UR4], R2 ;  /* 0x00000002ff0005a7 */ /* 0x0002e20008041104 */
[----:B--2---:R-:W-:Y:S01]  /*5610*/  LOP3.LUT P1, RZ, R6, 0x1, RZ, 0xc0, !PT ;  /* 0x0000000106ff7812 */ /* 0x004fe2000782c0ff */
[----:B------:R-:W2:Y:S02]  /*5620*/  SYNCS.PHASECHK.TRANS64.TRYWAIT P0, [UR19+0x3c0], R0 ;  /* 0x0003c000ff0075a7 */ /* 0x000ea40008001113 */
[----:B-123--:R-:W-:Y:S10]  /*5630*/  @!P0 BRA `(.L_x_112) ;  /* 0x0000004800888947 */ /* 0x00eff40003800000 */
.L_x_270:
[----:B------:R-:W-:Y:S01]  /*5640*/  IADD3 R10, PT, PT, R10, 0x1, RZ ;  /* 0x000000010a0a7810 */ /* 0x000fe20007ffe0ff */
[----:B------:R-:W-:Y:S06]  /*5650*/  BRA.U !UP4, `(.L_x_113) ;  /* 0x000000010ca07547 */ /* 0x000fec000b800000 */
[----:B------:R-:W-:Y:S02]  /*5660*/  ULEA.HI UR4, UR18, UR18, URZ, 0x1 ;  /* 0x0000001212047291 */ /* 0x000fe4000f8f08ff */
[----:B------:R-:W-:Y:S02]  /*5670*/  UPLOP3.LUT UP2, UPT, UPT, UPT, UPT, 0x40, 0x4 ;  /* 0x000000000004789c */ /* 0x000fe40003f4e870 */
[----:B------:R-:W-:Y:S02]  /*5680*/  USHF.L.U32 UR5, UR4, 0x5, URZ ;  /* 0x0000000504057899 */ /* 0x000fe400080006ff */
[----:B------:R-:W-:Y:S02]  /*5690*/  ULOP3.LUT UR14, UR4, 0xffe, URZ, 0xc0, !UPT ;  /* 0x00000ffe040e7892 */ /* 0x000fe4000f8ec0ff */
[----:B------:R-:W-:Y:S02]  /*56a0*/  ULOP3.LUT UR4, UR5, 0xffffffc0, URZ, 0xc0, !UPT ;  /* 0xffffffc005047892 */ /* 0x000fe4000f8ec0ff */
[----:B------:R-:W-:-:S02]  /*56b0*/  UIADD3 UR14, UPT, UPT, -UR14, UR18, URZ ;  /* 0x000000120e0e7290 */ /* 0x000fc4000fffe1ff */
[----:B------:R-:W-:Y:S01]  /*56c0*/  UIADD3 UR4, UPT, UPT, UR24, UR4, URZ ;  /* 0x0000000418047290 */ /* 0x000fe2000fffe0ff */
[----:B------:R-:W-:Y:S01]  /*56d0*/  UMOV UR12, UR23 ;  /* 0x00000017000c7c82 */ /* 0x000fe20008000000 */
[----:B------:R-:W-:Y:S02]  /*56e0*/  UMOV UR11, UR22 ;  /* 0x00000016000b7c82 */ /* 0x000fe40008000000 */
[----:B------:R-:W-:Y:S01]  /*56f0*/  ULEA UR14, UR14, UR4, 0x14 ;  /* 0x000000040e0e7291 */ /* 0x000fe2000f8ea0ff */
[----:B------:R-:W-:-:S11]  /*5700*/  UMOV UR5, UR10 ;  /* 0x0000000a00057c82 */ /* 0x000fd60008000000 */
.L_x_116:
[----:B------:R-:W-:Y:S02]  /*5710*/  UIADD3 UR12, UPT, UPT, UR12, 0x1, URZ ;  /* 0x000000010c0c7890 */ /* 0x000fe4000fffe0ff */
[----:B--2---:R-:W-:Y:S02]  /*5720*/  ULEA UR6, UR5, UR13, 0x3 ;  /* 0x0000000d05067291 */ /* 0x004fe4000f8e18ff */
[----:B------:R-:W-:Y:S01]  /*5730*/  UISETP.NE.AND UP3, UPT, UR12, URZ, UPT ;  /* 0x000000ff0c00728c */ /* 0x000fe2000bf65270 */
[----:B---3--:R-:W-:Y:S10]  /*5740*/  @P2 BRA `(.L_x_114) ;  /* 0x00000000000c2947 */ /* 0x008ff40003800000 */
[----:B-1----:R-:W-:Y:S04]  /*5750*/  SHF.L.U32 R2, R8, 0x1f, RZ ;  /* 0x0000001f08027819 */ /* 0x002fe800000006ff */
[----:B------:R-:W1:Y:S02]  /*5760*/  SYNCS.PHASECHK.TRANS64.TRYWAIT P0, [UR6], R2 ;  /* 0x00000002ff0075a7 */ /* 0x000e640008001106 */
[----:B-1----:R-:W-:Y:S05]  /*5770*/  @!P0 BRA `(.L_x_115) ;  /* 0x0000004800508947 */ /* 0x002fea0003800000 */
.L_x_114:
[----:B------:R-:W-:Y:S01]  /*5780*/  UISETP.NE.AND UP0, UPT, UR11, 0x1, UPT ;  /* 0x000000010b00788c */ /* 0x000fe2000bf05270 */
[----:B------:R-:W-:Y:S01]  /*5790*/  PLOP3.LUT P2, PT, PT, PT, PT, 0x80, 0x8 ;  /* 0x000000000008781c */ /* 0x000fe20003f4f070 */
[----:B------:R-:W-:Y:S02]  /*57a0*/  UIADD3 UR4, UPT, UPT, UR5, 0x1, URZ ;  /* 0x0000000105047890 */ /* 0x000fe4000fffe0ff */
[----:B------:R-:W-:Y:S02]  /*57b0*/  ULEA UR8, UR5, UR17, 0x7 ;  /* 0x0000001105087291 */ /* 0x000fe4000f8e38ff */
[----:B------:R-:W-:Y:S01]  /*57c0*/  UISETP.NE.AND UP1, UPT, UR4, 0x36, UPT ;  /* 0x000000360400788c */ /* 0x000fe2000bf25270 */
[----:B------:R-:W-:Y:S01]  /*57d0*/  PLOP3.LUT P0, PT, PT, PT, UP0, 0x80, 0x8 ;  /* 0x000000000008781c */ /* 0x000fe20003f0f008 */
[----:B------:R-:W-:Y:S02]  /*57e0*/  UIADD3 UR11, UPT, UPT, UR11, -0x1, URZ ;  /* 0xffffffff0b0b7890 */ /* 0x000fe4000fffe0ff */
[----:B------:R-:W-:Y:S02]  /*57f0*/  USEL UR7, URZ, 0x1, UP1 ;  /* 0x00000001ff077887 */ /* 0x000fe40008800000 */
[----:B------:R-:W-:Y:S01]  /*5800*/  USEL UR10, UR4, URZ, UP1 ;  /* 0x000000ff040a7287 */ /* 0x000fe20008800000 */
[----:B------:R-:W-:Y:S03]  /*5810*/  UMOV UR9, 0xc0004010 ;  /* 0xc000401000097882 */ /* 0x000fe60000000000 */
[----:B------:R-:W-:Y:S01]  /*5820*/  @UP0 ULEA UR4, UR10, UR13, 0x3 ;  /* 0x0000000d0a040291 */ /* 0x000fe2000f8e18ff */
[----:B------:R-:W-:Y:S01]  /*5830*/  LOP3.LUT R8, R8, UR7, RZ, 0x3c, !PT ;  /* 0x0000000708087c12 */ /* 0x000fe2000f8e3cff */
[----:B------:R-:W-:Y:S03]  /*5840*/  UMOV UR7, 0xc0004010 ;  /* 0xc000401000077882 */ /* 0x000fe60000000000 */
[----:B-1----:R-:W-:Y:S04]  /*5850*/  @P0 SHF.L.U32 R0, R8, 0x1f, RZ ;  /* 0x0000001f08000819 */ /* 0x002fe800000006ff */
[----:B------:R2:W3:Y:S01]  /*5860*/  @P0 SYNCS.PHASECHK.TRANS64.TRYWAIT P2, [UR4], R0 ;  /* 0x00000000ff0005a7 */ /* 0x0004e20008041104 */
[----:B------:R-:W-:Y:S02]  /*5870*/  UIADD3 UR4, UPT, UPT, UR6, 0x1b0, URZ ;  /* 0x000001b006047890 */ /* 0x000fe4000fffe0ff */
[----:B------:R-:W-:Y:S03]  /*5880*/  ULEA UR6, UR5, UR16, 0x7 ;  /* 0x0000001005067291 */ /* 0x000fe6000f8e38ff */
[----:B------:R-:W-:Y:S06]  /*5890*/  UMOV UR5, UR10 ;  /* 0x0000000a00057c82 */ /* 0x000fec0008000000 */
[----:B------:R2:W-:Y:S01]  /*58a0*/  UTCQMMA gdesc[UR6], gdesc[UR8], tmem[UR14], tmem[UR20], idesc[UR21], UP2 ;  /* 0x00ff1408060075ea */ /* 0x0005e2000900030e */
[----:B------:R-:W-:Y:S01]  /*58b0*/  UPLOP3.LUT UP2, UPT, UPT, UPT, UPT, 0x80, 0x8 ;  /* 0x000000000008789c */ /* 0x000fe20003f4f070 */
[----:B------:R2:W-:Y:S01]  /*58c0*/  UTCBAR.MULTICAST [UR4], URZ, UR15 ;  /* 0x000000ff040073e9 */ /* 0x0005e2000800080f */
[----:B------:R-:W-:Y:S09]  /*58d0*/  BRA.U UP3, `(.L_x_116) ;  /* 0xfffffffd038c7547 */ /* 0x000ff2000b83ffff */
.L_x_113:
[----:B--2---:R-:W-:Y:S01]  /*58e0*/  UIADD3 UR4, UPT, UPT, UR18, 0x1, URZ ;  /* 0x0000000112047890 */ /* 0x004fe2000fffe0ff */
[C---:B------:R-:W-:Y:S01]  /*58f0*/  ISETP.NE.AND P0, PT, R10.reuse, 0x2, PT ;  /* 0x000000020a00780c */ /* 0x040fe20003f05270 */
[----:B------:R-:W-:Y:S02]  /*5900*/  UIADD3 UR5, UPT, UPT, UR19, 0x3a0, URZ ;  /* 0x000003a013057890 */ /* 0x000fe4000fffe0ff */
[----:B------:R-:W-:Y:S01]  /*5910*/  UISETP.NE.AND UP0, UPT, UR4, 0x4, UPT ;  /* 0x000000040400788c */ /* 0x000fe2000bf05270 */
[----:B-1----:R-:W-:Y:S02]  /*5920*/  SEL R0, RZ, 0x1, P0 ;  /* 0x00000001ff007807 */ /* 0x002fe40000000000 */
[----:B------:R-:W-:Y:S01]  /*5930*/  SEL R10, R10, RZ, P0 ;  /* 0x000000ff0a0a7207 */ /* 0x000fe20000000000 */
[----:B------:R-:W-:Y:S01]  /*5940*/  USEL UR6, URZ, 0x1, UP0 ;  /* 0x00000001ff067887 */ /* 0x000fe20008000000 */
[----:B------:R-:W-:Y:S01]  /*5950*/  LOP3.LUT R9, R9, R0, RZ, 0x3c, !PT ;  /* 0x0000000009097212 */ /* 0x000fe200078e3cff */
[----:B------:R-:W-:Y:S01]  /*5960*/  USEL UR18, UR4, URZ, UP0 ;  /* 0x000000ff04127287 */ /* 0x000fe20008000000 */
[----:B------:R1:W-:Y:S03]  /*5970*/  UTCBAR [UR5], URZ ;  /* 0x000000ff050073e9 */ /* 0x0003e600080000ff */
[----:B------:R-:W-:Y:S01]  /*5980*/  LOP3.LUT R11, R11, UR6, RZ, 0x3c, !PT ;  /* 0x000000060b0b7c12 */ /* 0x000fe2000f8e3cff */
[----:B------:R-:W-:Y:S07]  /*5990*/  @P1 BRA `(.L_x_117) ;  /* 0xfffffff800c41947 */ /* 0x000fee000383ffff */
[----:B------:R-:W2:Y:S01]  /*59a0*/  S2UR UR8, SR_CgaCtaId ;  /* 0x00000000000879c3 */ /* 0x000ea20000008800 */
[----:B------:R-:W-:Y:S01]  /*59b0*/  ELECT P0, URZ, PT ;  /* 0x0000000000ff782f */ /* 0x000fe20003800000 */
[----:B------:R-:W-:Y:S01]  /*59c0*/  IMAD.MOV.U32 R0, RZ, RZ, 0x1 ;  /* 0x00000001ff007424 */ /* 0x000fe200078e00ff */
[----:B------:R-:W-:Y:S01]  /*59d0*/  UIADD3 UR13, UPT, UPT, UR13, 0x3c0, URZ ;  /* 0x000003c00d0d7890 */ /* 0x000fe2000fffe0ff */
[----:B------:R-:W-:Y:S01]  /*59e0*/  SHF.L.U32 R2, R11, 0x1f, RZ ;  /* 0x0000001f0b027819 */ /* 0x000fe200000006ff */
[----:B------:R-:W-:-:S03]  /*59f0*/  UMOV UR4, 0x40 ;  /* 0x0000004000047882 */ /* 0x000fc60000000000 */
[----:B------:R-:W-:Y:S01]  /*5a00*/  UVIRTCOUNT.DEALLOC.SMPOOL 0x80 ;  /* 0x000000800000784c */ /* 0x000fe20000000000 */
[----:B--2---:R-:W-:Y:S02]  /*5a10*/  ULEA UR8, UR8, UR4, 0x18 ;  /* 0x0000000408087291 */ /* 0x004fe4000f8ec0ff */
[----:B------:R-:W-:-:S07]  /*5a20*/  ULEA UR4, UR18, UR13, 0x3 ;  /* 0x0000000d12047291 */ /* 0x000fce000f8e18ff */
[----:B------:R2:W-:Y:S02]  /*5a30*/  @P0 STS.U8 [UR8+0x1c], R0 ;  /* 0x00001c00ff000988 */ /* 0x0005e40008000008 */
[----:B------:R-:W4:Y:S02]  /*5a40*/  SYNCS.PHASECHK.TRANS64.TRYWAIT P0, [UR4], R2 ;  /* 0x00000002ff0075a7 */ /* 0x000f240008001104 */
[----:B--2-4-:R-:W-:Y:S05]  /*5a50*/  @!P0 BRA `(.L_x_118) ;  /* 0x0000004400b08947 */ /* 0x014fea0003800000 */
.L_x_273:
[----:B------:R-:W-:-:S04]  /*5a60*/  UIADD3 UR4, UPT, UPT, UR18, 0x1, URZ ;  /* 0x0000000112047890 */ /* 0x000fc8000fffe0ff */
[----:B------:R-:W-:-:S04]  /*5a70*/  UISETP.NE.AND UP0, UPT, UR4, 0x4, UPT ;  /* 0x000000040400788c */ /* 0x000fc8000bf05270 */
[----:B------:R-:W-:Y:S02]  /*5a80*/  USEL UR6, URZ, 0x1, UP0 ;  /* 0x00000001ff067887 */ /* 0x000fe40008000000 */
[----:B------:R-:W-:-:S04]  /*5a90*/  USEL UR4, UR4, URZ, UP0 ;  /* 0x000000ff04047287 */ /* 0x000fc80008000000 */
[----:B-1----:R-:W-:Y:S01]  /*5aa0*/  ULEA UR5, UR4, UR13, 0x3 ;  /* 0x0000000d04057291 */ /* 0x002fe2000f8e18ff */
[----:B--2---:R-:W-:-:S04]  /*5ab0*/  LOP3.LUT R2, R11, UR6, RZ, 0x3c, !PT ;  /* 0x000000060b027c12 */ /* 0x004fc8000f8e3cff */
[----:B------:R-:W-:-:S04]  /*5ac0*/  SHF.L.U32 R3, R2, 0x1f, RZ ;  /* 0x0000001f02037819 */ /* 0x000fc800000006ff */
[----:B------:R-:W1:Y:S02]  /*5ad0*/  SYNCS.PHASECHK.TRANS64.TRYWAIT P0, [UR5], R3 ;  /* 0x00000003ff0075a7 */ /* 0x000e640008001105 */
[----:B-1----:R-:W-:Y:S05]  /*5ae0*/  @!P0 BRA `(.L_x_119) ;  /* 0x0000004400a48947 */ /* 0x002fea0003800000 */
.L_x_275:
        /* <DEDUP_REMOVED lines=9> */
.L_x_277:
[----:B------:R-:W-:-:S04]  /*5b80*/  UIADD3 UR4, UPT, UPT, UR4, 0x1, URZ ;  /* 0x0000000104047890 */ /* 0x000fc8000fffe0ff */
[----:B------:R-:W-:-:S04]  /*5b90*/  UISETP.NE.AND UP0, UPT, UR4, 0x4, UPT ;  /* 0x000000040400788c */ /* 0x000fc8000bf05270 */
[----:B------:R-:W-:Y:S02]  /*5ba0*/  USEL UR5, URZ, 0x1, UP0 ;  /* 0x00000001ff057887 */ /* 0x000fe40008000000 */
[----:B------:R-:W-:-:S04]  /*5bb0*/  USEL UR4, UR4, URZ, UP0 ;  /* 0x000000ff04047287 */ /* 0x000fc80008000000 */
[----:B------:R-:W-:Y:S01]  /*5bc0*/  ULEA UR4, UR4, UR13, 0x3 ;  /* 0x0000000d04047291 */ /* 0x000fe2000f8e18ff */
[----:B------:R-:W-:-:S04]  /*5bd0*/  LOP3.LUT R2, R2, UR5, RZ, 0x3c, !PT ;  /* 0x0000000502027c12 */ /* 0x000fc8000f8e3cff */
[----:B------:R-:W-:-:S04]  /*5be0*/  SHF.L.U32 R2, R2, 0x1f, RZ ;  /* 0x0000001f02027819 */ /* 0x000fc800000006ff */
[----:B------:R-:W2:Y:S02]  /*5bf0*/  SYNCS.PHASECHK.TRANS64.TRYWAIT P0, [UR4], R2 ;  /* 0x00000002ff0075a7 */ /* 0x000ea40008001104 */
[----:B--2---:R-:W-:Y:S05]  /*5c00*/  @!P0 BRA `(.L_x_121) ;  /* 0x00000044008c8947 */ /* 0x004fea0003800000 */
.L_x_279:
[----:B------:R-:W-:Y:S01]  /*5c10*/  NOP ;  /* 0x0000000000007918 */ /* 0x000fe20000000000 */
[----:B-1----:R-:W1:Y:S01]  /*5c20*/  LDS R0, [UR8+0x14] ;  /* 0x00001408ff007984 */ /* 0x002e620008000800 */
[----:B------:R-:W-:Y:S01]  /*5c30*/  ULOP3.LUT UR4, UR24, 0xffff, URZ, 0xc0, !UPT ;  /* 0x0000ffff18047892 */ /* 0x000fe2000f8ec0ff */
[----:B------:R-:W-:Y:S01]  /*5c40*/  UMOV UR5, 0xffff ;  /* 0x0000ffff00057882 */ /* 0x000fe20000000000 */
[----:B------:R-:W-:Y:S02]  /*5c50*/  UMOV UR6, 0x1 ;  /* 0x0000000100067882 */ /* 0x000fe40000000000 */
[----:B------:R-:W-:-:S04]  /*5c60*/  USHF.R.U32.HI UR4, URZ, 0x5, UR4 ;  /* 0x00000005ff047899 */ /* 0x000fc80008011604 */
[----:B------:R-:W-:Y:S02]  /*5c70*/  USHF.L.U32 UR5, UR5, UR4, URZ ;  /* 0x0000000405057299 */ /* 0x000fe400080006ff */
[----:B------:R-:W-:-:S04]  /*5c80*/  USHF.L.U32 UR4, UR6, UR4, URZ ;  /* 0x0000000406047299 */ /* 0x000fc800080006ff */
[----:B-1----:R-:W-:-:S04]  /*5c90*/  LOP3.LUT R0, R0, UR5, RZ, 0xc0, !PT ;  /* 0x0000000500007c12 */ /* 0x002fc8000f8ec0ff */
[----:B------:R-:W-:-:S13]  /*5ca0*/  ISETP.NE.AND P0, PT, R0, UR5, PT ;  /* 0x0000000500007c0c */ /* 0x000fda000bf05270 */
[----:B------:R-:W-:Y:S05]  /*5cb0*/  @P0 BRA `(.L_x_122) ;  /* 0x0000000000580947 */ /* 0x000fea0003800000 */
[----:B------:R-:W1:Y:S02]  /*5cc0*/  LDS R0, [UR8+0x18] ;  /* 0x00001808ff007984 */ /* 0x000e640008000800 */
[----:B-1----:R-:W-:-:S04]  /*5cd0*/  LOP3.LUT R0, R0, UR4, RZ, 0xc0, !PT ;  /* 0x0000000400007c12 */ /* 0x002fc8000f8ec0ff */
[----:B------:R-:W-:-:S13]  /*5ce0*/  ISETP.NE.AND P0, PT, R0, UR4, PT ;  /* 0x0000000400007c0c */ /* 0x000fda000bf05270 */
[----:B------:R-:W-:Y:S05]  /*5cf0*/  @P0 BRA `(.L_x_123) ;  /* 0x00000000003c0947 */ /* 0x000fea0003800000 */
[----:B------:R-:W1:Y:S01]  /*5d00*/  S2R R2, SR_LANEID ;  /* 0x0000000000027919 */ /* 0x000e620000000000 */
[----:B------:R-:W-:-:S06]  /*5d10*/  ULOP3.LUT UR5, URZ, UR5, URZ, 0x33, !UPT ;  /* 0x00000005ff057292 */ /* 0x000fcc000f8e33ff */
[----:B------:R-:W-:-:S04]  /*5d20*/  IMAD.U32 R0, RZ, RZ, UR5 ;  /* 0x00000005ff007e24 */ /* 0x000fc8000f8e00ff */
[----:B------:R2:W4:Y:S02]  /*5d30*/  REDUX UR7, R0 ;  /* 0x00000000000773c4 */ /* 0x0005240000000000 */
[----:B------:R1:W-:Y:S01]  /*5d40*/  UTCATOMSWS.AND URZ, UR5 ;  /* 0x0000000500ff79e3 */ /* 0x0003e20008000000 */
[----:B--2---:R-:W-:Y:S01]  /*5d50*/  LOP3.LUT R0, RZ, UR4, RZ, 0x33, !PT ;  /* 0x00000004ff007c12 */ /* 0x004fe2000f8e33ff */
[----:B------:R-:W-:Y:S02]  /*5d60*/  VOTEU.ANY UR4, UPT, PT ;  /* 0x0000000000047886 */ /* 0x000fe400038e0100 */
[----:B------:R-:W-:Y:S02]  /*5d70*/  UFLO.U32 UR4, UR4 ;  /* 0x00000004000472bd */ /* 0x000fe400080e0000 */
[----:B------:R-:W2:Y:S04]  /*5d80*/  REDUX UR6, R0 ;  /* 0x00000000000673c4 */ /* 0x000ea80000000000 */
[----:B-1----:R-:W-:-:S02]  /*5d90*/  ISETP.EQ.U32.AND P0, PT, R2, UR4, PT ;  /* 0x0000000402007c0c */ /* 0x002fc4000bf02070 */
[----:B----4-:R-:W-:-:S11]  /*5da0*/  MOV R2, UR7 ;  /* 0x0000000700027c02 */ /* 0x010fd60008000f00 */
[----:B------:R1:W-:Y:S01]  /*5db0*/  @P0 ATOMS.AND RZ, [UR8+0x14], R2 ;  /* 0x00001402ffff098c */ /* 0x0003e2000a800008 */
[----:B--2---:R-:W-:-:S05]  /*5dc0*/  IMAD.U32 R0, RZ, RZ, UR6 ;  /* 0x00000006ff007e24 */ /* 0x004fca000f8e00ff */
[----:B------:R1:W-:Y:S01]  /*5dd0*/  @P0 ATOMS.AND RZ, [UR8+0x18], R0 ;  /* 0x00001800ffff098c */ /* 0x0003e2000a800008 */
[----:B------:R-:W-:Y:S05]  /*5de0*/  BRA `(.L_x_124) ;  /* 0x0000000000147947 */ /* 0x000fea0003800000 */
.L_x_123:
[----:B------:R-:W-:Y:S02]  /*5df0*/  MOV R2, 0x5e10 ;  /* 0x00005e1000027802 */ /* 0x000fe40000000f00 */
[----:B---3-5:R-:W-:Y:S05]  /*5e00*/  CALL.REL.NOINC `($__internal_0_$__cuda_sm10x_tcgen05_guardrail_trap_col_being_dealloced_not_returned_by_alloc) ;  /* 0x0000004400a87944 */ /* 0x028fea0003c00000 */
[----:B------:R-:W-:Y:S05]  /*5e10*/  BRA `(.L_x_124) ;  /* 0x0000000000087947 */ /* 0x000fea0003800000 */
.L_x_122:
[----:B------:R-:W-:Y:S02]  /*5e20*/  MOV R2, 0x5e40 ;  /* 0x00005e4000027802 */ /* 0x000fe40000000f00 */
[----:B---3-5:R-:W-:Y:S05]  /*5e30*/  CALL.REL.NOINC `($__internal_2_$__cuda_sm10x_tcgen05_guardrail_trap_unallocated_columns_being_dealloced) ;  /* 0x0000004400b47944 */ /* 0x028fea0003c00000 */
.L_x_124:
[----:B------:R-:W-:Y:S01]  /*5e40*/  NOP ;  /* 0x0000000000007918 */ /* 0x000fe20000000000 */
[----:B------:R-:W-:Y:S05]  /*5e50*/  EXIT ;  /* 0x000000000000794d */ /* 0x000fea0003800000 */
.L_x_106:
[----:B------:R-:W-:-:S09]  /*5e60*/  UISETP.NE.OR UP0, UPT, UR18, 0x3, !UP3 ;  /* 0x000000031200788c */ /* 0x000fd2000df05670 */
[----:B------:R-:W-:Y:S05]  /*5e70*/  BRA.U UP0, `(.L_x_125) ;  /* 0x0000000d00347547 */ /* 0x000fea000b800000 */
[----:B------:R-:W2:Y:S01]  /*5e80*/  LDCU.64 UR4, c[0x0][0x888] ;  /* 0x00011100ff0477ac */ /* 0x000ea20008000a00 */
[----:B------:R-:W3:Y:S01]  /*5e90*/  LDC.64 R12, c[0x0][0x348] ;  /* 0x0000d200ff0c7b82 */ /* 0x000ee20000000a00 */
[----:B------:R-:W-:Y:S02]  /*5ea0*/  HFMA2 R9, -RZ, RZ, 0, 0 ;  /* 0x00000000ff097431 */ /* 0x000fe400000001ff */
[----:B------:R-:W-:Y:S01]  /*5eb0*/  IMAD.MOV.U32 R11, RZ, RZ, 0x1 ;  /* 0x00000001ff0b7424 */ /* 0x000fe200078e00ff */
[----:B------:R-:W4:Y:S01]  /*5ec0*/  LDCU UR33, c[0x0][0x370] ;  /* 0x00006e00ff2177ac */ /* 0x000f220008000800 */
[----:B------:R-:W-:Y:S01]  /*5ed0*/  IMAD.MOV.U32 R10, RZ, RZ, RZ ;  /* 0x000000ffff0a7224 */ /* 0x000fe200078e00ff */
[----:B------:R-:W-:Y:S01]  /*5ee0*/  MOV R3, 0x1000 ;  /* 0x0000100000037802 */ /* 0x000fe20000000f00 */
[----:B------:R-:W4:Y:S01]  /*5ef0*/  LDCU.128 UR28, c[0x0][0xb10] ;  /* 0x00016200ff1c77ac */ /* 0x000f220008000c00 */
[----:B------:R-:W1:Y:S01]  /*5f00*/  LDCU UR32, c[0x0][0x374] ;  /* 0x00006e80ff2077ac */ /* 0x000e620008000800 */
[----:B------:R-:W1:Y:S01]  /*5f10*/  LDCU.64 UR26, c[0x0][0x890] ;  /* 0x00011200ff1a77ac */ /* 0x000e620008000a00 */
[----:B--2---:R-:W-:Y:S01]  /*5f20*/  UISETP.NE.U32.AND UP0, UPT, UR4, URZ, UPT ;  /* 0x000000ff0400728c */ /* 0x004fe2000bf05070 */
[----:B------:R-:W2:Y:S01]  /*5f30*/  LDCU UR16, c[0x0][0xb0c] ;  /* 0x00016180ff1077ac */ /* 0x000ea20008000800 */
[----:B------:R-:W3:Y:S01]  /*5f40*/  LDCU UR38, c[0x0][0xb20] ;  /* 0x00016400ff2677ac */ /* 0x000ee20008000800 */
[----:B------:R-:W3:Y:S01]  /*5f50*/  LDCU UR4, c[0x0][0xb30] ;  /* 0x00016600ff0477ac */ /* 0x000ee20008000800 */
[----:B------:R-:W-:Y:S01]  /*5f60*/  UMOV UR17, 0x400 ;  /* 0x0000040000117882 */ /* 0x000fe20000000000 */
[----:B----4-:R-:W-:-:S02]  /*5f70*/  UIMAD.WIDE.U32 UR6, UR33, UR28, URZ ;  /* 0x0000001c210672a5 */ /* 0x010fc4000f8e00ff */
[----:B-1----:R-:W-:Y:S02]  /*5f80*/  UIMAD.WIDE.U32 UR8, UR32, UR31, URZ ;  /* 0x0000001f200872a5 */ /* 0x002fe4000f8e00ff */
[----:B------:R-:W-:Y:S02]  /*5f90*/  ULEA UR17, UR48, UR17, 0x18 ;  /* 0x0000001130117291 */ /* 0x000fe4000f8ec0ff */
[----:B------:R-:W-:Y:S02]  /*5fa0*/  UISETP.NE.AND.EX UP5, UPT, UR5, URZ, UPT, UP0 ;  /* 0x000000ff0500728c */ /* 0x000fe4000bfa5300 */
[----:B------:R-:W-:Y:S02]  /*5fb0*/  UISETP.NE.U32.AND UP6, UPT, UR26, URZ, UPT ;  /* 0x000000ff1a00728c */ /* 0x000fe4000bfc5070 */
[----:B------:R-:W-:Y:S02]  /*5fc0*/  UIADD3 UR5, UPT, UPT, UR17, 0x360, URZ ;  /* 0x0000036011057890 */ /* 0x000fe4000fffe0ff */
[----:B------:R-:W-:Y:S01]  /*5fd0*/  UISETP.NE.AND UP0, UPT, UR42, 0x1, UPT ;  /* 0x000000012a00788c */ /* 0x000fe2000bf05270 */
[----:B------:R-:W-:Y:S01]  /*5fe0*/  UMOV UR35, UR7 ;  /* 0x0000000700237c82 */ /* 0x000fe20008000000 */
[----:B------:R-:W-:Y:S01]  /*5ff0*/  UMOV UR34, UR9 ;  /* 0x0000000900227c82 */ /* 0x000fe20008000000 */
[----:B------:R-:W-:-:S02]  /*6000*/  USEL UR37, URZ, 0x1, UP4 ;  /* 0x00000001ff257887 */ /* 0x000fc4000a000000 */
[----:B--2---:R-:W-:Y:S02]  /*6010*/  UISETP.NE.AND UP0, UPT, UR16, 0x1, UPT ;  /* 0x000000011000788c */ /* 0x004fe4000bf05270 */
[----:B------:R-:W-:Y:S02]  /*6020*/  UPLOP3.LUT UP4, UPT, UPT, UPT, UPT, 0x40, 0x4 ;  /* 0x000000000004789c */ /* 0x000fe40003f8e870 */
[----:B------:R-:W-:Y:S01]  /*6030*/  UISETP.GE.AND UP2, UPT, UR42, 0x1, UPT ;  /* 0x000000012a00788c */ /* 0x000fe2000bf46270 */
[----:B------:R-:W1:Y:S01]  /*6040*/  LDCU.64 UR14, c[0x0][0xb28] ;  /* 0x00016500ff0e77ac */ /* 0x000e620008000a00 */
[----:B------:R-:W-:Y:S02]  /*6050*/  UISETP.NE.AND.EX UP6, UPT, UR27, URZ, UPT, UP6 ;  /* 0x000000ff1b00728c */ /* 0x000fe4000bfc5360 */
[----:B------:R-:W-:Y:S02]  /*6060*/  UPRMT UR48, UR48, 0x654, UR5 ;  /* 0x0000065430307896 */ /* 0x000fe40008000005 */
[----:B------:R-:W-:-:S02]  /*6070*/  USHF.R.U32.HI UR35, URZ, UR29, UR35 ;  /* 0x0000001dff237299 */ /* 0x000fc40008011623 */
[----:B---3--:R-:W-:Y:S02]  /*6080*/  USHF.R.U32.HI UR34, URZ, UR38, UR34 ;  /* 0x00000026ff227299 */ /* 0x008fe40008011622 */
[----:B------:R-:W-:Y:S02]  /*6090*/  UISETP.NE.AND UP0, UPT, UR30, 0x1, UPT ;  /* 0x000000011e00788c */ /* 0x000fe4000bf05270 */
[----:B------:R-:W-:-:S11]  /*60a0*/  UISETP.NE.AND UP3, UPT, UR4, 0x1, UPT ;  /* 0x000000010400788c */ /* 0x000fd6000bf65270 */
.L_x_133:
[C---:B------:R-:W-:Y:S02]  /*60b0*/  LEA R8, R10.reuse, UR17, 0x3 ;  /* 0x000000110a087c11 */ /* 0x040fe4000f8e18ff */
[----:B------:R-:W-:Y:S02]  /*60c0*/  SHF.L.U32 R0, R9, 0x1f, RZ ;  /* 0x0000001f09007819 */ /* 0x000fe400000006ff */
[----:B------:R-:W-:Y:S02]  /*60d0*/  LEA R4, R10, UR17, 0x4 ;  /* 0x000000110a047c11 */ /* 0x000fe4000f8e20ff */
[----:B--2---:R-:W2:Y:S02]  /*60e0*/  SYNCS.PHASECHK.TRANS64.TRYWAIT P0, [R8+URZ+0x380], R0 ;  /* 0x00038000080075a7 */ /* 0x004ea400080011ff */
[----:B--2---:R-:W-:Y:S05]  /*60f0*/  @!P0 BRA `(.L_x_126) ;  /* 0x0000004000688947 */ /* 0x004fea0003800000 */
.L_x_280:
[----:B------:R-:W3:Y:S01]  /*6100*/  LDS.128 R4, [R4+0x410] ;  /* 0x0004100004047984 */ /* 0x000ee20000000c00 */
[----:B------:R-:W-:Y:S01]  /*6110*/  UISETP.GE.AND UP0, UPT, UR42, 0x1, UPT ;  /* 0x000000012a00788c */ /* 0x000fe2000bf06270 */
[----:B------:R-:W-:Y:S01]  /*6120*/  @!PT LDS RZ, [RZ] ;  /* 0x00000000fffff984 */ /* 0x000fe20000000800 */
[----:B------:R-:W-:Y:S01]  /*6130*/  @!PT LDS RZ, [RZ] ;  /* 0x00000000fffff984 */ /* 0x000fe20000000800 */
[----:B------:R-:W-:Y:S01]  /*6140*/  @!PT LDS RZ, [RZ] ;  /* 0x00000000fffff984 */ /* 0x000fe20000000800 */
[----:B------:R-:W-:Y:S01]  /*6150*/  @!PT LDS RZ, [RZ] ;  /* 0x00000000fffff984 */ /* 0x000fe20000000800 */
[----:B------:R4:W-:Y:S06]  /*6160*/  MEMBAR.ALL.CTA ;  /* 0x0000000000007992 */ /* 0x0009ec0000008000 */
[----:B----4-:R-:W4:Y:S01]  /*6170*/  FENCE.VIEW.ASYNC.S ;  /* 0x00000000000073c6 */ /* 0x010f220000000000 */
[----:B---3--:R-:W-:Y:S11]  /*6180*/  LOP3.LUT P0, RZ, R6, 0x1, RZ, 0xc0, !PT ;  /* 0x0000000106ff7812 */ /* 0x008ff6000780c0ff */
[----:B------:R-:W-:Y:S02]  /*6190*/  @!UPT UIADD3 URZ, UPT, UPT, URZ, URZ, URZ ;  /* 0x000000fffffff290 */ /* 0x000fe4000fffe0ff */
[----:B----4-:R-:W-:Y:S01]  /*61a0*/  VOTEU.ANY UP2, P0 ;  /* 0x0000000000ff7886 */ /* 0x010fe20000040100 */
[----:B------:R-:W-:Y:S11]  /*61b0*/  PLOP3.LUT P0, PT, PT, PT, UP2, 0x80, 0x8 ;  /* 0x000000000008781c */ /* 0x000ff60003f0f028 */
[----:B------:R-:W-:Y:S02]  /*61c0*/  @!UPT UIADD3 URZ, UPT, UPT, URZ, URZ, URZ ;  /* 0x000000fffffff290 */ /* 0x000fe4000fffe0ff */
[----:B--2---:R-:W-:Y:S02]  /*61d0*/  @P0 SHF.R.U32.HI R0, RZ, 0x10, R5 ;  /* 0x00000010ff000819 */ /* 0x004fe40000011605 */
[----:B------:R-:W-:Y:S02]  /*61e0*/  @P0 MOV R2, R4 ;  /* 0x0000000400020202 */ /* 0x000fe40000000f00 */
[----:B------:R-:W-:Y:S01]  /*61f0*/  @P0 R2UR UR4, R0 ;  /* 0x00000000000402ca */ /* 0x000fe200000e0000 */
[----:B------:R-:W-:Y:S01]  /*6200*/  VIADD R0, R8, 0x390 ;  /* 0x0000039008007836 */ /* 0x000fe20000000000 */
[----:B------:R-:W-:Y:S02]  /*6210*/  @P0 LOP3.LUT R4, R5, 0xffff, RZ, 0xc0, !PT ;  /* 0x0000ffff05040812 */ /* 0x000fe400078ec0ff */
[----:B------:R-:W-:Y:S02]  /*6220*/  @P0 R2UR UR6, R2 ;  /* 0x00000000020602ca */ /* 0x000fe400000e0000 */
[----:B------:R-:W-:Y:S02]  /*6230*/  PRMT R0, RZ, 0x654, R0 ;  /* 0x00000654ff007816 */ /* 0x000fe40000000000 */
[----:B------:R-:W-:Y:S02]  /*6240*/  @P0 R2UR UR5, R4 ;  /* 0x00000000040502ca */ /* 0x000fe400000e0000 */
[----:B------:R2:W-:Y:S03]  /*6250*/  SYNCS.ARRIVE.TRANS64.RED.A1T0 RZ, [R0+URZ], RZ ;  /* 0x000000ff00ff79a7 */ /* 0x0005e600081004ff */
[----:B------:R-:W-:Y:S04]  /*6260*/  @UP2 UMOV UR25, UR4 ;  /* 0x0000000400192c82 */ /* 0x000fe80008000000 */
[----:B------:R-:W-:Y:S04]  /*6270*/  @UP2 UMOV UR13, UR6 ;  /* 0x00000006000d2c82 */ /* 0x000fe80008000000 */
[----:B------:R-:W-:Y:S01]  /*6280*/  @UP2 UMOV UR7, UR5 ;  /* 0x0000000500072c82 */ /* 0x000fe20008000000 */
[----:B------:R-:W-:Y:S05]  /*6290*/  BRA.U !UP0, `(.L_x_127) ;  /* 0x0000000108c07547 */ /* 0x000fea000b800000 */
[----:B------:R-:W-:Y:S02]  /*62a0*/  UIMAD.WIDE.U32 UR10, UR7, UR31, URZ ;  /* 0x0000001f070a72a5 */ /* 0x000fe4000f8e00ff */
[----:B------:R-:W-:Y:S02]  /*62b0*/  UP2UR UR12, UPR, URZ, 0x4 ;  /* 0x00000004ff0c7883 */ /* 0x000fe40008000000 */
[----:B------:R-:W-:Y:S02]  /*62c0*/  UISETP.NE.AND UP2, UPT, UR30, 0x1, UPT ;  /* 0x000000011e00788c */ /* 0x000fe4000bf45270 */
[----:B------:R-:W-:Y:S02]  /*62d0*/  UIMAD.WIDE.U32 UR18, UR13, UR28, URZ ;  /* 0x0000001c0d1272a5 */ /* 0x000fe4000f8e00ff */
[----:B------:R-:W-:Y:S02]  /*62e0*/  USEL UR4, UR32, UR34, !UP2 ;  /* 0x0000002220047287 */ /* 0x000fe4000d000000 */
[----:B------:R-:W-:Y:S02]  /*62f0*/  UISETP.NE.AND UP0, UPT, UR16, 0x1, UPT ;  /* 0x000000011000788c */ /* 0x000fe4000bf05270 */
[----:B------:R-:W-:Y:S02]  /*6300*/  UP2UR UR24, UPR, URZ, 0x2 ;  /* 0x00000002ff187883 */ /* 0x000fe40008000000 */
[----:B------:R-:W-:Y:S02]  /*6310*/  UISETP.NE.AND UP1, UPT, UR42, 0x1, UPT ;  /* 0x000000012a00788c */ /* 0x000fe4000bf25270 */
[----:B-1----:R-:W-:Y:S02]  /*6320*/  UIMAD.WIDE.U32 UR20, UR4, UR14, URZ ;  /* 0x0000000e041472a5 */ /* 0x002fe4000f8e00ff */
[----:B------:R-:W-:Y:S01]  /*6330*/  USEL UR8, UR33, UR35, !UP0 ;  /* 0x0000002321087287 */ /* 0x000fe2000c000000 */
[----:B------:R-:W-:Y:S02]  /*6340*/  UMOV UR5, UR11 ;  /* 0x0000000b00057c82 */ /* 0x000fe40008000000 */
[----:B------:R-:W-:Y:S02]  /*6350*/  USHF.R.U32.HI UR6, URZ, UR38, UR5 ;  /* 0x00000026ff067299 */ /* 0x000fe40008011605 */
[----:B------:R-:W-:Y:S02]  /*6360*/  UIMAD.WIDE.U32 UR22, UR8, UR14, URZ ;  /* 0x0000000e081672a5 */ /* 0x000fe4000f8e00ff */
[----:B------:R-:W-:Y:S02]  /*6370*/  USEL UR6, UR7, UR6, !UP2 ;  /* 0x0000000607067287 */ /* 0x000fe4000d000000 */
[----:B------:R-:W-:Y:S02]  /*6380*/  UISETP.NE.AND UP2, UPT, UR12, URZ, UPT ;  /* 0x000000ff0c00728c */ /* 0x000fe4000bf45270 */
[----:B------:R-:W-:Y:S01]  /*6390*/  UIMAD.WIDE.U32 UR10, UR6, UR14, URZ ;  /* 0x0000000e060a72a5 */ /* 0x000fe2000f8e00ff */
[----:B------:R-:W-:Y:S02]  /*63a0*/  UMOV UR5, UR19 ;  /* 0x0000001300057c82 */ /* 0x000fe40008000000 */
[----:B------:R-:W-:Y:S03]  /*63b0*/  USHF.R.U32.HI UR9, URZ, UR29, UR5 ;  /* 0x0000001dff097299 */ /* 0x000fe60008011605 */
[----:B------:R-:W-:Y:S02]  /*63c0*/  UMOV UR5, UR21 ;  /* 0x0000001500057c82 */ /* 0x000fe40008000000 */
[----:B------:R-:W-:Y:S03]  /*63d0*/  @UP1 USHF.R.U32.HI UR4, URZ, UR15, UR5 ;  /* 0x0000000fff041299 */ /* 0x000fe60008011605 */
[----:B------:R-:W-:Y:S01]  /*63e0*/  UMOV UR5, UR23 ;  /* 0x0000001700057c82 */ /* 0x000fe20008000000 */
[----:B------:R-:W-:Y:S02]  /*63f0*/  UIMAD UR4, UR42, UR4, URZ ;  /* 0x000000042a0472a4 */ /* 0x000fe4000f8e02ff */
[----:B------:R-:W-:Y:S02]  /*6400*/  @UP1 USHF.R.U32.HI UR8, URZ, UR15, UR5 ;  /* 0x0000000fff081299 */ /* 0x000fe40008011605 */
[----:B------:R-:W-:Y:S02]  /*6410*/  USEL UR5, UR13, UR9, !UP0 ;  /* 0x000000090d057287 */ /* 0x000fe4000c000000 */
[----:B------:R-:W-:Y:S02]  /*6420*/  UIMAD UR9, UR42, UR8, URZ ;  /* 0x000000082a0972a4 */ /* 0x000fe4000f8e02ff */
[----:B------:R-:W-:Y:S03]  /*6430*/  UISETP.GE.AND UP0, UPT, UR6, UR4, UPT ;  /* 0x000000040600728c */ /* 0x000fe6000bf06270 */
[----:B------:R-:W-:Y:S01]  /*6440*/  UMOV UR4, UR11 ;  /* 0x0000000b00047c82 */ /* 0x000fe20008000000 */
[----:B------:R-:W-:Y:S02]  /*6450*/  UISETP.GE.OR UP0, UPT, UR5, UR9, UP0 ;  /* 0x000000090500728c */ /* 0x000fe40008706670 */
[----:B------:R-:W-:Y:S02]  /*6460*/  USHF.R.U32.HI UR4, URZ, UR15, UR4 ;  /* 0x0000000fff047299 */ /* 0x000fe40008011604 */
[----:B------:R-:W-:Y:S02]  /*6470*/  UIMAD.WIDE.U32 UR10, UR5, UR14, URZ ;  /* 0x0000000e050a72a5 */ /* 0x000fe4000f8e00ff */
[----:B------:R-:W-:Y:S04]  /*6480*/  USEL UR12, UR6, UR4, !UP1 ;  /* 0x00000004060c7287 */ /* 0x000fe8000c800000 */
[----:B------:R-:W-:Y:S01]  /*6490*/  UIADD3 UR9, UPT, UPT, -UR12, URZ, URZ ;  /* 0x000000ff0c097290 */ /* 0x000fe2000fffe1ff */
[----:B------:R-:W-:Y:S02]  /*64a0*/  @!UP0 UMOV UR4, UR11 ;  /* 0x0000000b00048c82 */ /* 0x000fe40008000000 */
[----:B------:R-:W-:Y:S02]  /*64b0*/  @!UP0 USHF.R.U32.HI UR4, URZ, UR15, UR4 ;  /* 0x0000000fff048299 */ /* 0x000fe40008011604 */
[----:B------:R-:W-:Y:S02]  /*64c0*/  UIMAD UR9, UR42, UR9, UR6 ;  /* 0x000000092a0972a4 */ /* 0x000fe4000f8e0206 */
[----:B------:R-:W-:Y:S02]  /*64d0*/  @!UP0 USEL UR4, UR5, UR4, !UP1 ;  /* 0x0000000405048287 */ /* 0x000fe4000c800000 */
[----:B------:R-:W-:Y:S02]  /*64e0*/  UISETP.NE.AND UP1, UPT, UR24, URZ, UPT ;  /* 0x000000ff1800728c */ /* 0x000fe4000bf25270 */
[----:B------:R-:W-:Y:S02]  /*64f0*/  @!UP0 UIMAD UR9, UR8, UR9, UR4 ;  /* 0x00000009080982a4 */ /* 0x000fe4000f8e0204 */
[----:B------:R-:W-:Y:S02]  /*6500*/  @!UP0 UIADD3 UR10, UPT, UPT, UR12, -UR4, URZ ;  /* 0x800000040c0a8290 */ /* 0x000fe4000fffe0ff */
[----:B------:R-:W-:Y:S02]  /*6510*/  UIADD3 UR4, UPT, UPT, -UR5, URZ, URZ ;  /* 0x000000ff05047290 */ /* 0x000fe4000fffe1ff */
[----:B------:R-:W-:Y:S02]  /*6520*/  UIADD3 UR8, UPT, UPT, -UR6, URZ, URZ ;  /* 0x000000ff06087290 */ /* 0x000fe4000fffe1ff */
[----:B------:R-:W-:Y:S02]  /*6530*/  @!UP0 UIMAD UR6, UR10, UR42, UR5 ;  /* 0x0000002a0a0682a4 */ /* 0x000fe4000f8e0205 */
[----:B------:R-:W-:Y:S02]  /*6540*/  UIMAD UR13, UR16, UR4, UR13 ;  /* 0x00000004100d72a4 */ /* 0x000fe4000f8e020d */
[----:B------:R-:W-:Y:S01]  /*6550*/  UIMAD UR7, UR30, UR8, UR7 ;  /* 0x000000081e0772a4 */ /* 0x000fe2000f8e0207 */
[----:B------:R-:W-:Y:S02]  /*6560*/  @!UP0 UMOV UR5, UR9 ;  /* 0x0000000900058c82 */ /* 0x000fe40008000000 */
[----:B------:R-:W-:Y:S02]  /*6570*/  UIMAD UR13, UR5, UR16, UR13 ;  /* 0x00000010050d72a4 */ /* 0x000fe4000f8e020d */
[----:B------:R-:W-:Y:S11]  /*6580*/  UIMAD UR7, UR6, UR30, UR7 ;  /* 0x0000001e060772a4 */ /* 0x000ff6000f8e0207 */
[----:B------:R-:W-:Y:S01]  /*6590*/  @!UPT UIADD3 URZ, UPT, UPT, URZ, URZ, URZ ;  /* 0x000000fffffff290 */ /* 0x000fe2000fffe0ff */
.L_x_127:
[----:B------:R-:W3:Y:S01]  /*65a0*/  @!UP3 LDCU.128 UR20, c[0x0][0xb10] ;  /* 0x00016200ff14b7ac */ /* 0x000ee20008000c00 */
[----:B------:R-:W-:Y:S02]  /*65b0*/  ISETP.NE.U32.AND P0, PT, RZ, UR26, PT ;  /* 0x0000001aff007c0c */ /* 0x000fe4000bf05070 */
[----:B------:R-:W-:Y:S02]  /*65c0*/  SHF.L.U32 R2, R11, 0x1f, RZ ;  /* 0x0000001f0b027819 */ /* 0x000fe400000006ff */
[----:B------:R-:W-:Y:S01]  /*65d0*/  ISETP.NE.AND.EX P0, PT, RZ, UR27, PT, P0 ;  /* 0x0000001bff007c0c */ /* 0x000fe2000bf05300 */
[----:B------:R-:W4:Y:S01]  /*65e0*/  @!UP3 LDCU UR5, c[0x0][0xb0c] ;  /* 0x00016180ff05b7ac */ /* 0x000f220008000800 */
[----:B---3--:R-:W-:Y:S07]  /*65f0*/  UIMAD.WIDE.U32 UR8, UR13, UR20, URZ ;  /* 0x000000140d0872a5 */ /* 0x008fee000f8e00ff */
[----:B------:R-:W-:Y:S01]  /*6600*/  @!UP3 UMOV UR4, UR9 ;  /* 0x000000090004bc82 */ /* 0x000fe20008000000 */
[----:B----4-:R-:W-:Y:S02]  /*6610*/  @!UP3 UISETP.NE.AND UP0, UPT, UR5, 0x1, UPT ;  /* 0x000000010500b88c */ /* 0x010fe4000bf05270 */
[----:B------:R-:W-:Y:S02]  /*6620*/  @!UP3 USHF.R.U32.HI UR4, URZ, UR21, UR4 ;  /* 0x00000015ff04b299 */ /* 0x000fe40008011604 */
[----:B------:R-:W-:Y:S02]  /*6630*/  UIMAD.WIDE.U32 UR8, UR7, UR23, URZ ;  /* 0x00000017070872a5 */ /* 0x000fe4000f8e00ff */
[----:B------:R-:W-:Y:S02]  /*6640*/  @!UP3 USEL UR10, UR13, UR4, !UP0 ;  /* 0x000000040d0ab287 */ /* 0x000fe4000c000000 */
[----:B------:R-:W-:Y:S03]  /*6650*/  @!UP3 UISETP.NE.AND UP0, UPT, UR22, 0x1, UPT ;  /* 0x000000011600b88c */ /* 0x000fe6000bf05270 */
[----:B------:R-:W-:Y:S02]  /*6660*/  @!UP3 UMOV UR6, UR9 ;  /* 0x000000090006bc82 */ /* 0x000fe40008000000 */
[----:B------:R-:W3:Y:S02]  /*6670*/  @!UP3 LDCU UR4, c[0x0][0xb20] ;  /* 0x00016400ff04b7ac */ /* 0x000ee40008000800 */
[----:B---3--:R-:W-:Y:S04]  /*6680*/  @!UP3 USHF.R.U32.HI UR6, URZ, UR4, UR6 ;  /* 0x00000004ff06b299 */ /* 0x008fe80008011606 */
[----:B------:R-:W-:Y:S04]  /*6690*/  @!UP3 USEL UR6, UR7, UR6, !UP0 ;  /* 0x000000060706b287 */ /* 0x000fe8000c000000 */
[----:B------:R-:W-:Y:S02]  /*66a0*/  @!UP3 UIADD3 UR4, UPT, UPT, -UR10, UR6, URZ ;  /* 0x000000060a04b290 */ /* 0x000fe4000fffe1ff */
[----:B------:R-:W-:Y:S02]  /*66b0*/  @!UP3 UIADD3 UR6, UPT, UPT, UR10, -UR6, URZ ;  /* 0x800000060a06b290 */ /* 0x000fe4000fffe0ff */
[----:B------:R-:W-:Y:S02]  /*66c0*/  @!UP3 UIMAD UR13, UR4, UR5, UR13 ;  /* 0x00000005040db2a4 */ /* 0x000fe4000f8e020d */
[----:B------:R-:W-:Y:S01]  /*66d0*/  @!UP3 UIMAD UR7, UR6, UR22, UR7 ;  /* 0x000000160607b2a4 */ /* 0x000fe2000f8e0207 */
[----:B------:R-:W-:Y:S11]  /*66e0*/  BRA.U UP4, `(.L_x_128) ;  /* 0x0000000104107547 */ /* 0x000ff6000b800000 */
[----:B------:R-:W-:Y:S04]  /*66f0*/  MOV R4, UR37 ;  /* 0x0000002500047c02 */ /* 0x000fe80008000f00 */
[----:B------:R-:W-:Y:S04]  /*6700*/  SHF.L.U32 R4, R4, 0x1f, RZ ;  /* 0x0000001f04047819 */ /* 0x000fe800000006ff */
[----:B------:R-:W3:Y:S02]  /*6710*/  SYNCS.PHASECHK.TRANS64.TRYWAIT P1, [UR17+0x378], R4 ;  /* 0x00037804ff0075a7 */ /* 0x000ee40008021111 */
[----:B---3--:R-:W-:Y:S05]  /*6720*/  @!P1 BRA `(.L_x_129) ;  /* 0x0000003800f09947 */ /* 0x008fea0003800000 */
.L_x_128:
[----:B------:R-:W-:Y:S05]  /*6730*/  BRA.U !UP6, `(.L_x_130) ;  /* 0x000000010e387547 */ /* 0x000fea000b800000 */
[----:B------:R-:W-:Y:S01]  /*6740*/  UPLOP3.LUT UP1, UPT, UPT, UPT, UP5, 0x80, 0x8 ;  /* 0x000000000008789c */ /* 0x000fe20003f2f050 */
[----:B--2---:R-:W-:Y:S01]  /*6750*/  HFMA2 R0, -RZ, RZ, 0, 5.9604644775390625e-08 ;  /* 0x00000001ff007431 */ /* 0x004fe200000001ff */
[----:B------:R-:W2:Y:S01]  /*6760*/  LDCU.64 UR8, c[0x0][0x358] ;  /* 0x00006b00ff0877ac */ /* 0x000ea20008000a00 */
[----:B------:R-:W-:Y:S03]  /*6770*/  IMAD.MOV.U32 R79, RZ, RZ, 0x1 ;  /* 0x00000001ff4f7424 */ /* 0x000fe600078e00ff */
[----:B------:R-:W-:Y:S05]  /*6780*/  PLOP3.LUT P1, PT, PT, PT, UP1, 0x80, 0x8 ;  /* 0x000000000008781c */ /* 0x000fea0003f2f018 */
[----:B------:R-:W3:Y:S01]  /*6790*/  @UP1 LDCU.64 UR4, c[0x0][0x888] ;  /* 0x00011100ff0417ac */ /* 0x000ee20008000a00 */
[----:B------:R-:W-:Y:S07]  /*67a0*/  @UP1 UIMAD UR6, UR36, UR26, URZ ;  /* 0x0000001a240612a4 */ /* 0x000fee000f8e02ff */
[----:B------:R-:W-:Y:S01]  /*67b0*/  @!P1 PRMT R79, R0, 0x7610, R79 ;  /* 0x00007610004f9816 */ /* 0x000fe2000000004f */
[----:B---3--:R-:W-:Y:S06]  /*67c0*/  @UP1 UIMAD.WIDE UR4, UR6, 0x4, UR4 ;  /* 0x00000004060418a5 */ /* 0x008fec000f8e0204 */
[----:B------:R-:W-:Y:S01]  /*67d0*/  IMAD.U32 R4, RZ, RZ, UR4 ;  /* 0x00000004ff047e24 */ /* 0x000fe2000f8e00ff */
[----:B------:R-:W-:Y:S04]  /*67e0*/  MOV R5, UR5 ;  /* 0x0000000500057c02 */ /* 0x000fe80008000f00 */
[----:B------:R-:W3:Y:S01]  /*67f0*/  @!UP1 LDCU UR4, c[0x0][0x880] ;  /* 0x00011000ff0497ac */ /* 0x000ee20008000800 */
[----:B--2--5:R4:W5:Y:S02]  /*6800*/  @P1 LDG.E R39, desc[UR8][R4.64] ;  /* 0x0000000804271981 */ /* 0x024964000c1e1900 */
[----:B---34-:R-:W-:Y:S07]  /*6810*/  @!P1 IMAD.U32 R39, RZ, RZ, UR4 ;  /* 0x00000004ff279e24 */ /* 0x018fee000f8e00ff */
.L_x_130:
[----:B-----5:R-:W-:Y:S01]  /*6820*/  @!P0 FSETP.EQ.AND P2, PT, R39, RZ, PT ;  /* 0x000000ff2700820b */ /* 0x020fe20003f42000 */
[----:B------:R-:W-:Y:S01]  /*6830*/  @!UPT UIADD3 URZ, UPT, UPT, URZ, URZ, URZ ;  /* 0x000000fffffff290 */ /* 0x000fe2000fffe0ff */
[----:B------:R-:W-:Y:S11]  /*6840*/  @!P0 BRA `(.L_x_131) ;  /* 0x0000000000148947 */ /* 0x000ff60003800000 */
[----:B------:R-:W-:Y:S02]  /*6850*/  LOP3.LUT P0, RZ, R79, 0xff, RZ, 0xc0, !PT ;  /* 0x000000ff4fff7812 */ /* 0x000fe4000780c0ff */
[----:B------:R-:W-:Y:S04]  /*6860*/  PLOP3.LUT P2, PT, PT, PT, UP1, 0x80, 0x8 ;  /* 0x000000000008781c */ /* 0x000fe80003f4f018 */
[----:B------:R-:W-:Y:S07]  /*6870*/  PLOP3.LUT P2, PT, P2, PT, PT, 0x8, 0x80 ;  /* 0x000000000080781c */ /* 0x000fee000174e170 */
[----:B------:R-:W-:Y:S11]  /*6880*/  @P0 FSETP.EQ.AND P2, PT, R39, RZ, PT ;  /* 0x000000ff2700020b */ /* 0x000ff60003f42000 */
[----:B------:R-:W-:Y:S02]  /*6890*/  @!UPT UIADD3 URZ, UPT, UPT, URZ, URZ, URZ ;  /* 0x000000fffffff290 */ /* 0x000fe4000fffe0ff */
.L_x_131:
[----:B------:R-:W3:Y:S01]  /*68a0*/  SYNCS.PHASECHK.TRANS64.TRYWAIT P0, [UR17+0x368], R2 ;  /* 0x00036802ff0075a7 */ /* 0x000ee20008001111 */
[----:B------:R-:W-:Y:S02]  /*68b0*/  ELECT P1, URZ, PT ;  /* 0x0000000000ff782f */ /* 0x000fe40003820000 */
[----:B------:R-:W-:Y:S01]  /*68c0*/  IADD3 R10, PT, PT, R10, 0x1, RZ ;  /* 0x000000010a0a7810 */ /* 0x000fe20007ffe0ff */
[----:B---3--:R-:W-:Y:S10]  /*68d0*/  @!P0 BRA `(.L_x_132) ;  /* 0x00000038009c8947 */ /* 0x008ff40003800000 */
.L_x_283:
[----:B------:R-:W-:Y:S01]  /*68e0*/  PLOP3.LUT P1, PT, P2, P1, PT, 0xf2, 0x2f ;  /* 0x00000000002f781c */ /* 0x000fe20001723e72 */
[----:B------:R-:W-:Y:S01]  /*68f0*/  UMOV UR18, 0x0 ;  /* 0x0000000000127882 */ /* 0x000fe20000000000 */
[----:B------:R-:W-:Y:S01]  /*6900*/  UMOV UR19, 0x10000000 ;  /* 0x1000000000137882 */ /* 0x000fe20000000000 */
[----:B------:R-:W-:Y:S01]  /*6910*/  UMOV UR12, UR36 ;  /* 0x00000024000c7c82 */ /* 0x000fe20008000000 */
[----:B------:R-:W-:Y:S01]  /*6920*/  LOP3.LUT R11, R11, 0x1, RZ, 0x3c, !PT ;  /* 0x000000010b0b7812 */ /* 0x000fe200078e3cff */
[----:B------:R-:W-:Y:S01]  /*6930*/  UMOV UR36, UR25 ;  /* 0x0000001900247c82 */ /* 0x000fe20008000000 */
[----:B------:R-:W-:Y:S07]  /*6940*/  UPLOP3.LUT UP4, UPT, UPT, UPT, UPT, 0x80, 0x8 ;  /* 0x000000000008789c */ /* 0x000fee0003f8f070 */
[----:B--2---:R-:W-:Y:S01]  /*6950*/  @!P1 IADD3 R2, P0, PT, R12, 0x580, RZ ;  /* 0x000005800c029810 */ /* 0x004fe20007f1e0ff */
[----:B------:R-:W-:Y:S03]  /*6960*/  VOTEU.ALL UP0, P1 ;  /* 0x0000000000ff7886 */ /* 0x000fe60000800000 */
[----:B------:R-:W-:Y:S01]  /*6970*/  @!P1 R2UR UR5, R2 ;  /* 0x00000000020592ca */ /* 0x000fe200000e0000 */
[----:B------:R-:W-:Y:S01]  /*6980*/  @!P1 IMAD.X R0, RZ, RZ, R13, P0 ;  /* 0x000000ffff009224 */ /* 0x000fe200000e060d */
[----:B------:R-:W-:Y:S01]  /*6990*/  @!UP0 USHF.L.U32 UR10, UR45, 0x6, URZ ;  /* 0x000000062d0a8899 */ /* 0x000fe200080006ff */
[----:B------:R-:W-:Y:S01]  /*69a0*/  ISETP.NE.AND P0, PT, R10, 0x2, PT ;  /* 0x000000020a00780c */ /* 0x000fe20003f05270 */
[----:B------:R-:W-:Y:S02]  /*69b0*/  @!UP0 USHF.L.U32 UR11, UR46, 0x6, URZ ;  /* 0x000000062e0b8899 */ /* 0x000fe400080006ff */
[----:B------:R-:W-:Y:S01]  /*69c0*/  @!P1 R2UR UR4, R0 ;  /* 0x00000000000492ca */ /* 0x000fe200000e0000 */
[----:B------:R-:W-:Y:S01]  /*69d0*/  @!UP0 UIADD3 UR8, UPT, UPT, UR17, 0x600, URZ ;  /* 0x0000060011088890 */ /* 0x000fe2000fffe0ff */
[----:B------:R-:W-:Y:S01]  /*69e0*/  SEL R0, RZ, 0x1, P0 ;  /* 0x00000001ff007807 */ /* 0x000fe20000000000 */
[----:B------:R-:W-:Y:S01]  /*69f0*/  @!UP0 UIADD3 UR9, UPT, UPT, UR17, 0x360, URZ ;  /* 0x0000036011098890 */ /* 0x000fe2000fffe0ff */
[----:B------:R-:W-:Y:S01]  /*6a00*/  SEL R10, R10, RZ, P0 ;  /* 0x000000ff0a0a7207 */ /* 0x000fe20000000000 */
[----:B------:R-:W-:Y:S01]  /*6a10*/  VOTEU.ALL UP0, P1 ;  /* 0x0000000000ff7886 */ /* 0x000fe20000800000 */
[----:B------:R-:W-:Y:S01]  /*6a20*/  LOP3.LUT R9, R9, R0, RZ, 0x3c, !PT ;  /* 0x0000000009097212 */ /* 0x000fe200078e3cff */
[----:B------:R-:W-:Y:S01]  /*6a30*/  IMAD.U32 R4, RZ, RZ, UR5 ;  /* 0x00000005ff047e24 */ /* 0x000fe2000f8e00ff */
[----:B------:R-:W-:Y:S02]  /*6a40*/  UIADD3 UR45, UPT, UPT, UR7, UR57, URZ ;  /* 0x00000039072d7290 */ /* 0x000fe4000fffe0ff */
[----:B------:R-:W-:Y:S03]  /*6a50*/  UIADD3 UR46, UPT, UPT, UR13, UR60, URZ ;  /* 0x0000003c0d2e7290 */ /* 0x000fe6000fffe0ff */
[----:B------:R-:W-:Y:S01]  /*6a60*/  IMAD.U32 R5, RZ, RZ, UR4 ;  /* 0x00000004ff057e24 */ /* 0x000fe2000f8e00ff */
[----:B------:R-:W-:Y:S04]  /*6a70*/  @!P1 R2UR UR4, R4 ;  /* 0x00000000040492ca */ /* 0x000fe800000e0000 */
[----:B------:R-:W-:Y:S11]  /*6a80*/  @!P1 R2UR UR5, R5 ;  /* 0x00000000050592ca */ /* 0x000ff600000e0000 */
[----:B------:R-:W-:Y:S02]  /*6a90*/  @!UPT UIADD3 URZ, UPT, UPT, URZ, URZ, URZ ;  /* 0x000000fffffff290 */ /* 0x000fe4000fffe0ff */
[----:B------:R2:W-:Y:S01]  /*6aa0*/  @!UP0 UTMALDG.3D [UR8], [UR4], desc[UR18] ;  /* 0x00001208040085b4 */ /* 0x0005e20008011000 */
[----:B------:R2:W-:Y:S01]  /*6ab0*/  @!P1 SYNCS.ARRIVE.TRANS64.RED.A0TR RZ, [UR17+0x360], R3 ;  /* 0x00036003ffff99a7 */ /* 0x0005e20008300411 */
[----:B------:R-:W-:Y:S01]  /*6ac0*/  SYNCS.ARRIVE.TRANS64.RED.A1T0 RZ, [UR48], RZ ;  /* 0x000000ffffff79a7 */ /* 0x000fe20008100430 */
[----:B------:R-:W-:Y:S05]  /*6ad0*/  BRA.U UP2, `(.L_x_133) ;  /* 0xfffffff502747547 */ /* 0x000fea000b83ffff */
[----:B------:R-:W-:Y:S07]  /*6ae0*/  MOV R0, UR17 ;  /* 0x0000001100007c02 */ /* 0x000fee0008000f00 */
.L_x_134:
[----:B---3--:R-:W-:-:S04]  /*6af0*/  SHF.L.U32 R2, R11, 0x1f, RZ ;  /* 0x0000001f0b027819 */ /* 0x008fc800000006ff */
[----:B------:R3:W4:Y:S03]  /*6b00*/  SYNCS.PHASECHK.TRANS64.TRYWAIT P0, [R0+URZ+0x368], R2 ;  /* 0x00036802000075a7 */ /* 0x00072600080011ff */
[----:B----4-:R-:W-:Y:S05]  /*6b10*/  @!P0 NANOSLEEP.SYNCS 0x989680 ;  /* 0x009896800000895d */ /* 0x010fea0003900000 */
[----:B------:R-:W4:Y:S02]  /*6b20*/  @!P0 SYNCS.PHASECHK.TRANS64 P0, [R0+URZ+0x368], R2 ;  /* 0x00036802000085a7 */ /* 0x000f2400080010ff */
[----:B-12-4-:R-:W-:Y:S05]  /*6b30*/  @P0 EXIT ;  /* 0x000000000000094d */ /* 0x016fea0003800000 */
[----:B------:R-:W-:Y:S05]  /*6b40*/  BRA `(.L_x_134) ;  /* 0xfffffffc00e87947 */ /* 0x000fea000383ffff */
.L_x_125:
[----:B------:R-:W-:-:S06]  /*6b50*/  UISETP.GE.AND UP0, UPT, UR18, 0x4, UPT ;  /* 0x000000041200788c */ /* 0x000fcc000bf06270 */
[----:B------:R-:W-:-:S13]  /*6b60*/  PLOP3.LUT P0, PT, PT, PT, UP0, 0x80, 0x8 ;  /* 0x000000000008781c */ /* 0x000fda0003f0f008 */
[----:B-1----:R-:W-:Y:S05]  /*6b70*/  @!P0 EXIT ;  /* 0x000000000000894d */ /* 0x002fea0003800000 */
[----:B------:R-:W-:Y:S01]  /*6b80*/  BAR.SYNC.DEFER_BLOCKING 0x6, 0xa0 ;  /* 0x0182800000007b1d */ /* 0x000fe20000010000 */
[C---:B------:R-:W-:Y:S02]  /*6b90*/  IMAD.SHL.U32 R7, R76.reuse, 0x40, RZ ;  /* 0x000000404c077824 */ /* 0x040fe400078e00ff */
[----:B------:R-:W-:Y:S02]  /*6ba0*/  HFMA2 R81, -RZ, RZ, 0, 0 ;  /* 0x00000000ff517431 */ /* 0x000fe400000001ff */
[C---:B------:R-:W-:Y:S01]  /*6bb0*/  IMAD.SHL.U32 R4, R76.reuse, 0x20, RZ ;  /* 0x000000204c047824 */ /* 0x040fe200078e00ff */
[----:B------:R-:W-:Y:S01]  /*6bc0*/  CS2R R82, SRZ ;  /* 0x0000000000527805 */ /* 0x000fe2000001ff00 */
[----:B------:R-:W-:Y:S01]  /*6bd0*/  IMAD.SHL.U32 R6, R76, 0x2, RZ ;  /* 0x000000024c067824 */ /* 0x000fe200078e00ff */
[----:B------:R-:W-:Y:S01]  /*6be0*/  UMOV UR44, 0x400 ;  /* 0x00000400002c7882 */ /* 0x000fe20000000000 */
[----:B------:R-:W-:Y:S01]  /*6bf0*/  LOP3.LUT R5, R7, 0x180, RZ, 0xc0, !PT ;  /* 0x0000018007057812 */ /* 0x000fe200078ec0ff */
[----:B------:R-:W-:Y:S01]  /*6c00*/  ULEA UR44, UR48, UR44, 0x18 ;  /* 0x0000002c302c7291 */ /* 0x000fe2000f8ec0ff */
[----:B------:R-:W-:Y:S01]  /*6c10*/  LOP3.LUT R4, R4, 0xc00, RZ, 0xc0, !PT ;  /* 0x00000c0004047812 */ /* 0x000fe200078ec0ff */
[----:B------:R-:W1:Y:S01]  /*6c20*/  LDC.64 R72, c[0x0][0x888] ;  /* 0x00022200ff487b82 */ /* 0x000e620000000a00 */
[----:B------:R-:W-:Y:S01]  /*6c30*/  LOP3.LUT R6, R5, 0x20, R6, 0xf8, !PT ;  /* 0x0000002005067812 */ /* 0x000fe200078ef806 */
[----:B------:R-:W-:Y:S01]  /*6c40*/  IMAD.SHL.U32 R5, R76, 0x8, RZ ;  /* 0x000000084c057824 */ /* 0x000fe200078e00ff */
[----:B------:R-:W-:Y:S01]  /*6c50*/  LOP3.LUT R4, R4, 0x40, R7, 0xf8, !PT ;  /* 0x0000004004047812 */ /* 0x000fe200078ef807 */
[----:B------:R-:W-:Y:S01]  /*6c60*/  IMAD.U32 R37, R76, 0x10000, RZ ;  /* 0x000100004c257824 */ /* 0x000fe200078e00ff */
[----:B------:R-:W-:Y:S01]  /*6c70*/  UIADD3 UR4, UPT, UPT, UR44, 0x1600, URZ ;  /* 0x000016002c047890 */ /* 0x000fe2000fffe0ff */
[----:B------:R-:W-:Y:S01]  /*6c80*/  IMAD.MOV.U32 R36, RZ, RZ, RZ ;  /* 0x000000ffff247224 */ /* 0x000fe200078e00ff */
[----:B------:R-:W-:Y:S01]  /*6c90*/  LOP3.LUT R5, R6, 0x30, R5, 0x78, !PT ;  /* 0x0000003006057812 */ /* 0x000fe200078e7805 */
[----:B------:R-:W2:Y:S01]  /*6ca0*/  LDC.64 R74, c[0x0][0x890] ;  /* 0x00022400ff4a7b82 */ /* 0x000ea20000000a00 */
[----:B------:R-:W-:Y:S01]  /*6cb0*/  LOP3.LUT R4, R4, 0x200, R7, 0xf8, !PT ;  /* 0x0000020004047812 */ /* 0x000fe200078ef807 */
[----:B------:R-:W-:Y:S01]  /*6cc0*/  IMAD.MOV.U32 R84, RZ, RZ, RZ ;  /* 0x000000ffff547224 */ /* 0x000fe200078e00ff */
[----:B------:R-:W-:Y:S01]  /*6cd0*/  LOP3.LUT R37, R37, 0x600000, RZ, 0xc0, !PT ;  /* 0x0060000025257812 */ /* 0x000fe200078ec0ff */
[----:B------:R-:W-:Y:S01]  /*6ce0*/  IMAD.U32 R85, RZ, RZ, UR4 ;  /* 0x00000004ff557e24 */ /* 0x000fe2000f8e00ff */
[----:B------:R-:W-:Y:S01]  /*6cf0*/  LOP3.LUT R78, R4, R5, RZ, 0xfc, !PT ;  /* 0x00000005044e7212 */ /* 0x000fe200078efcff */
[----:B------:R-:W3:Y:S01]  /*6d00*/  LDS R0, [UR44+0x430] ;  /* 0x0004302cff007984 */ /* 0x000ee20008000800 */
[----:B------:R-:W-:Y:S01]  /*6d10*/  IMAD.SHL.U32 R4, R76, 0x10, RZ ;  /* 0x000000104c047824 */ /* 0x000fe200078e00ff */
[----:B------:R-:W4:Y:S01]  /*6d20*/  LDC.64 R70, c[0x0][0x8b0] ;  /* 0x00022c00ff467b82 */ /* 0x000f220000000a00 */
[----:B------:R-:W-:Y:S01]  /*6d30*/  IADD3 R77, PT, PT, R78, UR44, RZ ;  /* 0x0000002c4e4d7c10 */ /* 0x000fe2000fffe0ff */
[----:B------:R-:W1:Y:S02]  /*6d40*/  LDCU UR50, c[0x0][0x370] ;  /* 0x00006e00ff3277ac */ /* 0x000e640008000800 */
[----:B------:R-:W-:Y:S01]  /*6d50*/  LOP3.LUT R4, R4, 0x20, RZ, 0xc0, !PT ;  /* 0x0000002004047812 */ /* 0x000fe200078ec0ff */
[----:B------:R-:W1:Y:S03]  /*6d60*/  LDCU.64 UR62, c[0x0][0x348] ;  /* 0x00006900ff3e77ac */ /* 0x000e660008000a00 */
[----:B------:R-:W1:Y:S01]  /*6d70*/  LDC.64 R68, c[0x0][0x8a8] ;  /* 0x00022a00ff447b82 */ /* 0x000e620000000a00 */
[----:B------:R-:W-:Y:S01]  /*6d80*/  IADD3 R77, PT, PT, -R4, 0x600, R77 ;  /* 0x00000600044d7810 */ /* 0x000fe20007ffe14d */
[----:B------:R-:W1:Y:S01]  /*6d90*/  LDCU UR43, c[0x0][0xb0c] ;  /* 0x00016180ff2b77ac */ /* 0x000e620008000800 */
[----:B------:R-:W1:Y:S01]  /*6da0*/  LDCU UR39, c[0x0][0xb30] ;  /* 0x00016600ff2777ac */ /* 0x000e620008000800 */
[----:B------:R-:W1:Y:S01]  /*6db0*/  LDCU.64 UR58, c[0x0][0x888] ;  /* 0x00011100ff3a77ac */ /* 0x000e620008000a00 */
[----:B------:R-:W1:Y:S01]  /*6dc0*/  LDCU.64 UR40, c[0x0][0xb28] ;  /* 0x00016500ff2877ac */ /* 0x000e620008000a00 */
[----:B------:R-:W1:Y:S01]  /*6dd0*/  LDCU.128 UR52, c[0x0][0xb10] ;  /* 0x00016200ff3477ac */ /* 0x000e620008000c00 */
[----:B------:R-:W1:Y:S01]  /*6de0*/  LDCU UR49, c[0x0][0x374] ;  /* 0x00006e80ff3177ac */ /* 0x000e620008000800 */
[----:B------:R-:W-:Y:S01]  /*6df0*/  UIADD3 UR56, UPT, UPT, UR44, 0x600, URZ ;  /* 0x000006002c387890 */ /* 0x000fe2000fffe0ff */
[----:B---3--:R-:W-:-:S11]  /*6e00*/  IMAD.IADD R37, R0, 0x1, R37 ;  /* 0x0000000100257824 */ /* 0x008fd600078e0225 */
.L_x_152:
[----:B------:R-:W-:Y:S02]  /*6e10*/  LEA R3, R81, UR44, 0x3 ;  /* 0x0000002c51037c11 */ /* 0x000fe4000f8e18ff */
[----:B------:R-:W-:Y:S02]  /*6e20*/  SHF.L.U32 R0, R83, 0x1f, RZ ;  /* 0x0000001f53007819 */ /* 0x000fe400000006ff */
[----:B-1----:R-:W-:Y:S02]  /*6e30*/  LEA R4, R81, UR44, 0x4 ;  /* 0x0000002c51047c11 */ /* 0x002fe4000f8e20ff */
[----:B------:R-:W3:Y:S02]  /*6e40*/  SYNCS.PHASECHK.TRANS64.TRYWAIT P0, [R3+URZ+0x380], R0 ;  /* 0x00038000030075a7 */ /* 0x000ee400080011ff */
[----:B--23--:R-:W-:Y:S05]  /*6e50*/  @!P0 BRA `(.L_x_135) ;  /* 0x0000003400548947 */ /* 0x00cfea0003800000 */
.L_x_284:
[----:B------:R-:W1:Y:S01]  /*6e60*/  LDS.128 R4, [R4+0x410] ;  /* 0x0004100004047984 */ /* 0x000e620000000c00 */
[----:B------:R-:W-:Y:S01]  /*6e70*/  UISETP.GE.AND UP0, UPT, UR42, 0x1, UPT ;  /* 0x000000012a00788c */ /* 0x000fe2000bf06270 */
[----:B------:R-:W-:Y:S01]  /*6e80*/  @!PT LDS RZ, [RZ] ;  /* 0x00000000fffff984 */ /* 0x000fe20000000800 */
[----:B------:R-:W-:Y:S01]  /*6e90*/  @!PT LDS RZ, [RZ] ;  /* 0x00000000fffff984 */ /* 0x000fe20000000800 */
[----:B------:R-:W-:Y:S01]  /*6ea0*/  @!PT LDS RZ, [RZ] ;  /* 0x00000000fffff984 */ /* 0x000fe20000000800 */
[----:B------:R-:W-:Y:S01]  /*6eb0*/  @!PT LDS RZ, [RZ] ;  /* 0x00000000fffff984 */ /* 0x000fe20000000800 */
[----:B------:R2:W-:Y:S06]  /*6ec0*/  MEMBAR.ALL.CTA ;  /* 0x0000000000007992 */ /* 0x0005ec0000008000 */
[----:B--2---:R-:W2:Y:S01]  /*6ed0*/  FENCE.VIEW.ASYNC.S ;  /* 0x00000000000073c6 */ /* 0x004ea20000000000 */
[----:B-1----:R-:W-:Y:S11]  /*6ee0*/  LOP3.LUT P0, RZ, R6, 0x1, RZ, 0xc0, !PT ;  /* 0x0000000106ff7812 */ /* 0x002ff6000780c0ff */
[----:B------:R-:W-:Y:S02]  /*6ef0*/  @!UPT UIADD3 URZ, UPT, UPT, URZ, URZ, URZ ;  /* 0x000000fffffff290 */ /* 0x000fe4000fffe0ff */
[----:B--2---:R-:W-:Y:S01]  /*6f00*/  VOTEU.ANY UP1, P0 ;  /* 0x0000000000ff7886 */ /* 0x004fe20000020100 */
[----:B------:R-:W-:Y:S01]  /*6f10*/  PLOP3.LUT P0, PT, PT, PT, UP1, 0x80, 0x8 ;  /* 0x000000000008781c */ /* 0x000fe20003f0f018 */
[----:B------:R-:W-:Y:S11]  /*6f20*/  UP2UR UR47, UPR, URZ, 0x2 ;  /* 0x00000002ff2f7883 */ /* 0x000ff60008000000 */
[----:B------:R-:W-:Y:S01]  /*6f30*/  @!UPT UIADD3 URZ, UPT, UPT, URZ, URZ, URZ ;  /* 0x000000fffffff290 */ /* 0x000fe2000fffe0ff */
[----:B---3--:R-:W-:Y:S02]  /*6f40*/  @P0 SHF.R.U32.HI R0, RZ, 0x10, R5 ;  /* 0x00000010ff000819 */ /* 0x008fe40000011605 */
        /* <DEDUP_REMOVED lines=12> */
[----:B------:R-:W2:Y:S01]  /*7010*/  LDCU UR12, c[0x0][0xb20] ;  /* 0x00016400ff0c77ac */ /* 0x000ea20008000800 */
[----:B------:R-:W-:Y:S02]  /*7020*/  UIMAD.WIDE.U32 UR4, UR49, UR55, URZ ;  /* 0x00000037310472a5 */ /* 0x000fe4000f8e00ff */
[----:B------:R-:W-:Y:S02]  /*7030*/  UIMAD.WIDE.U32 UR6, UR50, UR52, URZ ;  /* 0x00000034320672a5 */ /* 0x000fe4000f8e00ff */
[----:B------:R-:W-:Y:S02]  /*7040*/  UISETP.NE.AND UP0, UPT, UR54, 0x1, UPT ;  /* 0x000000013600788c */ /* 0x000fe4000bf05270 */
[----:B------:R-:W-:Y:S02]  /*7050*/  UIMAD.WIDE.U32 UR8, UR37, UR55, URZ ;  /* 0x00000037250872a5 */ /* 0x000fe4000f8e00ff */
[----:B------:R-:W-:Y:S02]  /*7060*/  UIMAD.WIDE.U32 UR10, UR38, UR52, URZ ;  /* 0x00000034260a72a5 */ /* 0x000fe4000f8e00ff */
[----:B------:R-:W-:Y:S02]  /*7070*/  UISETP.NE.AND UP1, UPT, UR43, 0x1, UPT ;  /* 0x000000012b00788c */ /* 0x000fe4000bf25270 */
[----:B------:R-:W-:Y:S01]  /*7080*/  UISETP.NE.AND UP2, UPT, UR42, 0x1, UPT ;  /* 0x000000012a00788c */ /* 0x000fe2000bf45270 */
[----:B------:R-:W-:Y:S02]  /*7090*/  UMOV UR4, UR5 ;  /* 0x0000000500047c82 */ /* 0x000fe40008000000 */
[----:B--2---:R-:W-:Y:S03]  /*70a0*/  USHF.R.U32.HI UR5, URZ, UR12, UR4 ;  /* 0x0000000cff057299 */ /* 0x004fe60008011604 */
[----:B------:R-:W-:Y:S02]  /*70b0*/  UMOV UR4, UR7 ;  /* 0x0000000700047c82 */ /* 0x000fe40008000000 */
[----:B------:R-:W-:Y:S02]  /*70c0*/  USHF.R.U32.HI UR7, URZ, UR53, UR4 ;  /* 0x00000035ff077299 */ /* 0x000fe40008011604 */
[----:B------:R-:W-:Y:S02]  /*70d0*/  USEL UR4, UR49, UR5, !UP0 ;  /* 0x0000000531047287 */ /* 0x000fe4000c000000 */
[----:B------:R-:W-:Y:S01]  /*70e0*/  USEL UR7, UR50, UR7, !UP1 ;  /* 0x0000000732077287 */ /* 0x000fe2000c800000 */
[----:B------:R-:W-:Y:S01]  /*70f0*/  UMOV UR5, UR9 ;  /* 0x0000000900057c82 */ /* 0x000fe20008000000 */
[----:B------:R-:W-:Y:S02]  /*7100*/  UIMAD.WIDE.U32 UR8, UR4, UR40, URZ ;  /* 0x00000028040872a5 */ /* 0x000fe4000f8e00ff */
[----:B------:R-:W-:Y:S03]  /*7110*/  USHF.R.U32.HI UR6, URZ, UR12, UR5 ;  /* 0x0000000cff067299 */ /* 0x000fe60008011605 */
[----:B------:R-:W-:Y:S01]  /*7120*/  UMOV UR5, UR11 ;  /* 0x0000000b00057c82 */ /* 0x000fe20008000000 */
[----:B------:R-:W-:Y:S02]  /*7130*/  UIMAD.WIDE.U32 UR10, UR7, UR40, URZ ;  /* 0x00000028070a72a5 */ /* 0x000fe4000f8e00ff */
[----:B------:R-:W-:Y:S02]  /*7140*/  USHF.R.U32.HI UR12, URZ, UR53, UR5 ;  /* 0x00000035ff0c7299 */ /* 0x000fe40008011605 */
[----:B------:R-:W-:Y:S01]  /*7150*/  USEL UR6, UR37, UR6, !UP0 ;  /* 0x0000000625067287 */ /* 0x000fe2000c000000 */
[----:B------:R-:W-:Y:S02]  /*7160*/  UMOV UR5, UR9 ;  /* 0x0000000900057c82 */ /* 0x000fe40008000000 */
[----:B------:R-:W-:Y:S01]  /*7170*/  UMOV UR10, UR11 ;  /* 0x0000000b000a7c82 */ /* 0x000fe20008000000 */
[----:B------:R-:W-:Y:S02]  /*7180*/  @UP2 USHF.R.U32.HI UR4, URZ, UR41, UR5 ;  /* 0x00000029ff042299 */ /* 0x000fe40008011605 */
[----:B------:R-:W-:Y:S02]  /*7190*/  @UP2 USHF.R.U32.HI UR7, URZ, UR41, UR10 ;  /* 0x00000029ff072299 */ /* 0x000fe4000801160a */
[----:B------:R-:W-:Y:S02]  /*71a0*/  UIMAD UR4, UR42, UR4, URZ ;  /* 0x000000042a0472a4 */ /* 0x000fe4000f8e02ff */
[----:B------:R-:W-:Y:S02]  /*71b0*/  UIMAD.WIDE.U32 UR10, UR6, UR40, URZ ;  /* 0x00000028060a72a5 */ /* 0x000fe4000f8e00ff */
[----:B------:R-:W-:Y:S02]  /*71c0*/  USEL UR5, UR38, UR12, !UP1 ;  /* 0x0000000c26057287 */ /* 0x000fe4000c800000 */
[----:B------:R-:W-:Y:S02]  /*71d0*/  UIMAD UR8, UR42, UR7, URZ ;  /* 0x000000072a0872a4 */ /* 0x000fe4000f8e02ff */
[----:B------:R-:W-:Y:S03]  /*71e0*/  UISETP.GE.AND UP0, UPT, UR6, UR4, UPT ;  /* 0x000000040600728c */ /* 0x000fe6000bf06270 */
[----:B------:R-:W-:Y:S01]  /*71f0*/  UMOV UR4, UR11 ;  /* 0x0000000b00047c82 */ /* 0x000fe20008000000 */
[----:B------:R-:W-:Y:S02]  /*7200*/  UISETP.GE.OR UP0, UPT, UR5, UR8, UP0 ;  /* 0x000000080500728c */ /* 0x000fe40008706670 */
[----:B------:R-:W-:Y:S02]  /*7210*/  USHF.R.U32.HI UR4, URZ, UR41, UR4 ;  /* 0x00000029ff047299 */ /* 0x000fe40008011604 */
[----:B------:R-:W-:Y:S02]  /*7220*/  UIMAD.WIDE.U32 UR8, UR5, UR40, URZ ;  /* 0x00000028050872a5 */ /* 0x000fe4000f8e00ff */
[----:B------:R-:W-:Y:S02]  /*7230*/  USEL UR11, UR6, UR4, !UP2 ;  /* 0x00000004060b7287 */ /* 0x000fe4000d000000 */
[----:B------:R-:W-:Y:S02]  /*7240*/  UIADD3 UR8, UPT, UPT, -UR5, URZ, URZ ;  /* 0x000000ff05087290 */ /* 0x000fe4000fffe1ff */
[----:B------:R-:W-:Y:S01]  /*7250*/  UIADD3 UR10, UPT, UPT, -UR11, URZ, URZ ;  /* 0x000000ff0b0a7290 */ /* 0x000fe2000fffe1ff */
[----:B------:R-:W-:Y:S01]  /*7260*/  @!UP0 UMOV UR4, UR9 ;  /* 0x0000000900048c82 */ /* 0x000fe20008000000 */
[----:B------:R-:W-:Y:S02]  /*7270*/  UIADD3 UR9, UPT, UPT, -UR6, URZ, URZ ;  /* 0x000000ff06097290 */ /* 0x000fe4000fffe1ff */
[----:B------:R-:W-:Y:S02]  /*7280*/  @!UP0 USHF.R.U32.HI UR4, URZ, UR41, UR4 ;  /* 0x00000029ff048299 */ /* 0x000fe40008011604 */
[----:B------:R-:W-:Y:S02]  /*7290*/  UIMAD UR10, UR42, UR10, UR6 ;  /* 0x0000000a2a0a72a4 */ /* 0x000fe4000f8e0206 */
[----:B------:R-:W-:Y:S04]  /*72a0*/  @!UP0 USEL UR4, UR5, UR4, !UP2 ;  /* 0x0000000405048287 */ /* 0x000fe8000d000000 */
[----:B------:R-:W-:Y:S02]  /*72b0*/  @!UP0 UIMAD UR10, UR7, UR10, UR4 ;  /* 0x0000000a070a82a4 */ /* 0x000fe4000f8e0204 */
[----:B------:R-:W-:Y:S02]  /*72c0*/  @!UP0 UIADD3 UR11, UPT, UPT, UR11, -UR4, URZ ;  /* 0x800000040b0b8290 */ /* 0x000fe4000fffe0ff */
[----:B------:R-:W-:Y:S02]  /*72d0*/  UIMAD UR7, UR43, UR8, UR38 ;  /* 0x000000082b0772a4 */ /* 0x000fe4000f8e0226 */
[----:B------:R-:W-:Y:S02]  /*72e0*/  @!UP0 UIMAD UR6, UR11, UR42, UR5 ;  /* 0x0000002a0b0682a4 */ /* 0x000fe4000f8e0205 */
[----:B------:R-:W-:Y:S01]  /*72f0*/  UIMAD UR4, UR54, UR9, UR37 ;  /* 0x00000009360472a4 */ /* 0x000fe2000f8e0225 */
[----:B------:R-:W-:Y:S02]  /*7300*/  @!UP0 UMOV UR5, UR10 ;  /* 0x0000000a00058c82 */ /* 0x000fe40008000000 */
[----:B------:R-:W-:Y:S02]  /*7310*/  UIMAD UR38, UR5, UR43, UR7 ;  /* 0x0000002b052672a4 */ /* 0x000fe4000f8e0207 */
[----:B------:R-:W-:Y:S11]  /*7320*/  UIMAD UR37, UR6, UR54, UR4 ;  /* 0x00000036062572a4 */ /* 0x000ff6000f8e0204 */
[----:B------:R-:W-:Y:S01]  /*7330*/  @!UPT UIADD3 URZ, UPT, UPT, URZ, URZ, URZ ;  /* 0x000000fffffff290 */ /* 0x000fe2000fffe0ff */
.L_x_136:
[----:B------:R-:W-:Y:S01]  /*7340*/  UISETP.NE.AND UP0, UPT, UR39, 0x1, UPT ;  /* 0x000000012700788c */ /* 0x000fe2000bf05270 */
[----:B------:R-:W-:Y:S10]  /*7350*/  IADD3 R81, PT, PT, R81, 0x1, RZ ;  /* 0x0000000151517810 */ /* 0x000ff40007ffe0ff */
[----:B------:R-:W2:Y:S01]  /*7360*/  @!UP0 LDCU.128 UR12, c[0x0][0xb10] ;  /* 0x00016200ff0c87ac */ /* 0x000ea20008000c00 */
[----:B------:R-:W3:Y:S01]  /*7370*/  @!UP0 LDCU UR5, c[0x0][0xb0c] ;  /* 0x00016180ff0587ac */ /* 0x000ee20008000800 */
[----:B------:R-:W4:Y:S01]  /*7380*/  @!UP0 LDCU UR10, c[0x0][0xb20] ;  /* 0x00016400ff0a87ac */ /* 0x000f220008000800 */
[----:B--2---:R-:W-:Y:S02]  /*7390*/  UIMAD.WIDE.U32 UR8, UR38, UR12, URZ ;  /* 0x0000000c260872a5 */ /* 0x004fe4000f8e00ff */
[----:B------:R-:W-:Y:S02]  /*73a0*/  UIMAD.WIDE.U32 UR6, UR37, UR15, URZ ;  /* 0x0000000f250672a5 */ /* 0x000fe4000f8e00ff */
[----:B------:R-:W-:Y:S03]  /*73b0*/  @!UP0 UISETP.NE.AND UP1, UPT, UR14, 0x1, UPT ;  /* 0x000000010e00888c */ /* 0x000fe6000bf25270 */
[----:B------:R-:W-:Y:S01]  /*73c0*/  @!UP0 UMOV UR4, UR9 ;  /* 0x0000000900048c82 */ /* 0x000fe20008000000 */
[----:B---3--:R-:W-:Y:S02]  /*73d0*/  @!UP0 UISETP.NE.AND UP2, UPT, UR5, 0x1, UPT ;  /* 0x000000010500888c */ /* 0x008fe4000bf45270 */
[----:B------:R-:W-:Y:S01]  /*73e0*/  @!UP0 USHF.R.U32.HI UR4, URZ, UR13, UR4 ;  /* 0x0000000dff048299 */ /* 0x000fe20008011604 */
[----:B------:R-:W-:Y:S02]  /*73f0*/  @!UP0 UMOV UR6, UR7 ;  /* 0x0000000700068c82 */ /* 0x000fe40008000000 */
[----:B----4-:R-:W-:Y:S02]  /*7400*/  @!UP0 USHF.R.U32.HI UR6, URZ, UR10, UR6 ;  /* 0x0000000aff068299 */ /* 0x010fe40008011606 */
[----:B------:R-:W-:Y:S02]  /*7410*/  @!UP0 USEL UR7, UR38, UR4, !UP2 ;  /* 0x0000000426078287 */ /* 0x000fe4000d000000 */
[----:B------:R-:W-:Y:S04]  /*7420*/  @!UP0 USEL UR6, UR37, UR6, !UP1 ;  /* 0x0000000625068287 */ /* 0x000fe8000c800000 */
[----:B------:R-:W-:Y:S02]  /*7430*/  @!UP0 UIADD3 UR4, UPT, UPT, -UR7, UR6, URZ ;  /* 0x0000000607048290 */ /* 0x000fe4000fffe1ff */
[----:B------:R-:W-:Y:S02]  /*7440*/  @!UP0 UIADD3 UR6, UPT, UPT, UR7, -UR6, URZ ;  /* 0x8000000607068290 */ /* 0x000fe4000fffe0ff */
[----:B------:R-:W-:Y:S02]  /*7450*/  @!UP0 UIMAD UR38, UR4, UR5, UR38 ;  /* 0x00000005042682a4 */ /* 0x000fe4000f8e0226 */
[----:B------:R-:W-:Y:S02]  /*7460*/  @!UP0 UIMAD UR37, UR6, UR14, UR37 ;  /* 0x0000000e062582a4 */ /* 0x000fe4000f8e0225 */
[----:B------:R-:W-:Y:S09]  /*7470*/  ULOP3.LUT UP0, URZ, UR56, 0x1b0, URZ, 0xc0, !UPT ;  /* 0x000001b038ff7892 */ /* 0x000ff2000f80c0ff */
[----:B------:R-:W-:Y:S05]  /*7480*/  BRA.U !UP0, `(.L_x_137) ;  /* 0x0000000108407547 */ /* 0x000fea000b800000 */
[----:B------:R-:W2:Y:S01]  /*7490*/  LDCU.64 UR8, c[0x4][0x80] ;  /* 0x01001000ff0877ac */ /* 0x000ea20008000a00 */
[----:B------:R-:W-:Y:S01]  /*74a0*/  MOV R3, 0x0 ;  /* 0x0000000000037802 */ /* 0x000fe20000000f00 */
[----:B------:R-:W-:Y:S02]  /*74b0*/  HFMA2 R12, -RZ, RZ, 0, 5.9604644775390625e-08 ;  /* 0x00000001ff0c7431 */ /* 0x000fe400000001ff */
[----:B------:R-:W-:Y:S02]  /*74c0*/  IMAD.MOV.U32 R8, RZ, RZ, 0x70 ;  /* 0x00000070ff087424 */ /* 0x000fe400078e00ff */
[----:B------:R-:W-:Y:S01]  /*74d0*/  IMAD.MOV.U32 R13, RZ, RZ, RZ ;  /* 0x000000ffff0d7224 */ /* 0x000fe200078e00ff */
[----:B------:R-:W3:Y:S01]  /*74e0*/  LDCU.64 UR6, c[0x4][0x88] ;  /* 0x01001100ff0677ac */ /* 0x000ee20008000a00 */
[----:B------:R-:W4:Y:S01]  /*74f0*/  LDC.64 R2, c[0x4][R3] ;  /* 0x0100000003027b82 */ /* 0x000f220000000a00 */
[----:B------:R-:W1:Y:S01]  /*7500*/  LDCU.64 UR4, c[0x4][0x8] ;  /* 0x01000100ff0477ac */ /* 0x000e620008000a00 */
[----:B--2---:R-:W-:Y:S01]  /*7510*/  MOV R5, UR9 ;  /* 0x0000000900057c02 */ /* 0x004fe20008000f00 */
[----:B------:R-:W-:Y:S01]  /*7520*/  IMAD.U32 R4, RZ, RZ, UR8 ;  /* 0x00000008ff047e24 */ /* 0x000fe2000f8e00ff */
[----:B---3--:R-:W-:Y:S01]  /*7530*/  MOV R7, UR7 ;  /* 0x0000000700077c02 */ /* 0x008fe20008000f00 */
[----:B------:R-:W-:Y:S01]  /*7540*/  IMAD.U32 R6, RZ, RZ, UR6 ;  /* 0x00000006ff067e24 */ /* 0x000fe2000f8e00ff */
[----:B-1----:R-:W-:Y:S01]  /*7550*/  MOV R11, UR5 ;  /* 0x00000005000b7c02 */ /* 0x002fe20008000f00 */
[----:B------:R-:W-:Y:S02]  /*7560*/  IMAD.U32 R10, RZ, RZ, UR4 ;  /* 0x00000004ff0a7e24 */ /* 0x000fe4000f8e00ff */
[----:B------:R-:W-:Y:S07]  /*7570*/  LEPC R20, `(.L_x_137) ;  /* 0x000000001014794e */ /* 0x000fee0000000000 */
[----:B----45:R-:W-:Y:S05]  /*7580*/  CALL.ABS.NOINC R2 ;  /* 0x0000000002007343 */ /* 0x030fea0003c00000 */
.L_x_137:
[----:B------:R-:W-:Y:S01]  /*7590*/  LOP3.LUT P0, RZ, R85, 0x1b0, RZ, 0xc0, !PT ;  /* 0x000001b055ff7812 */ /* 0x000fe2000780c0ff */
[----:B------:R-:W-:Y:S11]  /*75a0*/  BSSY.RECONVERGENT B6, `(.L_x_138) ;  /* 0x0000013000067945 */ /* 0x000ff60003800200 */
[----:B------:R-:W-:Y:S01]  /*75b0*/  @!UPT UIADD3 URZ, UPT, UPT, URZ, URZ, URZ ;  /* 0x000000fffffff290 */ /* 0x000fe2000fffe0ff */
[----:B------:R-:W-:Y:S05]  /*75c0*/  @!P0 BRA `(.L_x_139) ;  /* 0x0000000000408947 */ /* 0x000fea0003800000 */
        /* <DEDUP_REMOVED lines=16> */
.L_x_139:
[----:B------:R-:W-:Y:S05]  /*76d0*/  BSYNC.RECONVERGENT B6 ;  /* 0x0000000000067941 */ /* 0x000fea0003800200 */
.L_x_138:
[----:B------:R-:W-:Y:S01]  /*76e0*/  ISETP.NE.U32.AND P3, PT, R74, RZ, PT ;  /* 0x000000ff4a00720c */ /* 0x000fe20003f65070 */
[----:B------:R-:W-:Y:S01]  /*76f0*/  UISETP.NE.AND UP1, UPT, UR61, URZ, UPT ;  /* 0x000000ff3d00728c */ /* 0x000fe2000bf25270 */
[----:B------:R-:W-:Y:S02]  /*7700*/  ISETP.NE.U32.AND P4, PT, R70, RZ, PT ;  /* 0x000000ff4600720c */ /* 0x000fe40003f85070 */
[----:B------:R-:W-:Y:S02]  /*7710*/  ISETP.NE.AND.EX P3, PT, R75, RZ, PT, P3 ;  /* 0x000000ff4b00720c */ /* 0x000fe40003f65330 */
[----:B------:R-:W-:Y:S02]  /*7720*/  PLOP3.LUT P1, PT, PT, PT, PT, 0x8, 0x80 ;  /* 0x000000000080781c */ /* 0x000fe40003f2e170 */
[----:B------:R-:W-:Y:S02]  /*7730*/  PLOP3.LUT P0, PT, PT, PT, UP1, 0x80, 0x8 ;  /* 0x000000000008781c */ /* 0x000fe40003f0f018 */
[----:B------:R-:W-:Y:S02]  /*7740*/  ISETP.NE.AND.EX P4, PT, R71, RZ, PT, P4 ;  /* 0x000000ff4700720c */ /* 0x000fe40003f85340 */
[----:B------:R-:W2:Y:S09]  /*7750*/  @UP1 LDCU.64 UR4, c[0x0][0x888] ;  /* 0x00011100ff0417ac */ /* 0x000eb20008000a00 */
[----:B------:R-:W-:Y:S01]  /*7760*/  @P0 PLOP3.LUT P1, PT, P3, PT, PT, 0x80, 0x8 ;  /* 0x000000000008081c */ /* 0x000fe20001f2f070 */
[----:B--2---:R-:W-:Y:S04]  /*7770*/  @UP1 UISETP.NE.U32.AND UP0, UPT, UR4, URZ, UPT ;  /* 0x000000ff0400128c */ /* 0x004fe8000bf05070 */
[----:B------:R-:W-:Y:S04]  /*7780*/  @UP1 UISETP.NE.AND.EX UP0, UPT, UR5, URZ, UPT, UP0 ;  /* 0x000000ff0500128c */ /* 0x000fe8000bf05300 */
[----:B------:R-:W-:Y:S01]  /*7790*/  @UP1 USEL UR4, URZ, 0xffffffff, UP0 ;  /* 0xffffffffff041887 */ /* 0x000fe20008000000 */
[----:B------:R-:W-:Y:S11]  /*77a0*/  @!P3 BRA `(.L_x_140) ;  /* 0x000000000030b947 */ /* 0x000ff60003800000 */
[----:B------:R-:W-:Y:S01]  /*77b0*/  ISETP.NE.U32.AND P2, PT, R72, RZ, PT ;  /* 0x000000ff4800720c */ /* 0x000fe20003f45070 */
[----:B------:R-:W2:Y:S01]  /*77c0*/  LDCU.64 UR6, c[0x0][0x358] ;  /* 0x00006b00ff0677ac */ /* 0x000ea20008000a00 */
[----:B------:R-:W-:Y:S02]  /*77d0*/  IMAD.MOV.U32 R79, RZ, RZ, 0x1 ;  /* 0x00000001ff4f7424 */ /* 0x000fe400078e00ff */
[----:B------:R-:W-:Y:S11]  /*77e0*/  ISETP.NE.AND.EX P2, PT, R73, RZ, PT, P2 ;  /* 0x000000ff4900720c */ /* 0x000ff60003f45320 */
[----:B------:R-:W-:Y:S02]  /*77f0*/  @!UPT UIADD3 URZ, UPT, UPT, URZ, URZ, URZ ;  /* 0x000000fffffff290 */ /* 0x000fe4000fffe0ff */
[----:B------:R-:W3:Y:S01]  /*7800*/  @P2 LDC.64 R2, c[0x0][0x888] ;  /* 0x00022200ff022b82 */ /* 0x000ee20000000a00 */
[----:B-1----:R-:W-:Y:S04]  /*7810*/  @P2 IMAD R0, R74, UR36, RZ ;  /* 0x000000244a002c24 */ /* 0x002fe8000f8e02ff */
[----:B---3--:R-:W-:Y:S04]  /*7820*/  @P2 IMAD.WIDE R2, R0, 0x4, R2 ;  /* 0x0000000400022825 */ /* 0x008fe800078e0202 */
[----:B------:R-:W-:Y:S01]  /*7830*/  HFMA2 R0, -RZ, RZ, 0, 5.9604644775390625e-08 ;  /* 0x00000001ff007431 */ /* 0x000fe200000001ff */
[----:B--2--5:R2:W5:Y:S04]  /*7840*/  @P2 LDG.E R39, desc[UR6][R2.64] ;  /* 0x0000000602272981 */ /* 0x024568000c1e1900 */
[----:B------:R-:W-:Y:S01]  /*7850*/  @!P2 PRMT R79, R0, 0x7610, R79 ;  /* 0x00007610004fa816 */ /* 0x000fe2000000004f */
[----:B--2---:R-:W3:Y:S06]  /*7860*/  @!P2 LDC R39, c[0x0][0x880] ;  /* 0x00022000ff27ab82 */ /* 0x004eec0000000800 */
.L_x_140:
[----:B------:R-:W-:Y:S05]  /*7870*/  @!P4 BRA `(.L_x_141) ;  /* 0x000000000024c947 */ /* 0x000fea0003800000 */
[----:B------:R-:W-:Y:S01]  /*7880*/  ISETP.NE.U32.AND P2, PT, R68, RZ, PT ;  /* 0x000000ff4400720c */ /* 0x000fe20003f45070 */
[----:B------:R-:W2:Y:S03]  /*7890*/  LDCU.64 UR6, c[0x0][0x358] ;  /* 0x00006b00ff0677ac */ /* 0x000ea60008000a00 */
[----:B------:R-:W-:Y:S11]  /*78a0*/  ISETP.NE.AND.EX P2, PT, R69, RZ, PT, P2 ;  /* 0x000000ff4500720c */ /* 0x000ff60003f45320 */
[----:B------:R-:W-:Y:S02]  /*78b0*/  @!UPT UIADD3 URZ, UPT, UPT, URZ, URZ, URZ ;  /* 0x000000fffffff290 */ /* 0x000fe4000fffe0ff */
[----:B------:R-:W4:Y:S01]  /*78c0*/  @P2 LDC.64 R2, c[0x0][0x8a8] ;  /* 0x00022a00ff022b82 */ /* 0x000f220000000a00 */
[----:B-1----:R-:W-:Y:S04]  /*78d0*/  @P2 IMAD R0, R70, UR36, RZ ;  /* 0x0000002446002c24 */ /* 0x002fe8000f8e02ff */
[----:B----4-:R-:W-:Y:S05]  /*78e0*/  @P2 IMAD.WIDE R2, R0, 0x4, R2 ;  /* 0x0000000400022825 */ /* 0x010fea00078e0202 */
[----:B--2--5:R2:W5:Y:S02]  /*78f0*/  @P2 LDG.E R38, desc[UR6][R2.64] ;  /* 0x0000000602262981 */ /* 0x024564000c1e1900 */
[----:B--2---:R-:W4:Y:S02]  /*7900*/  @!P2 LDC R38, c[0x0][0x8a0] ;  /* 0x00022800ff26ab82 */ /* 0x004f240000000800 */
.L_x_141:
[----:B---3-5:R-:W-:Y:S01]  /*7910*/  @P0 FSETP.NEU.AND P4, PT, R39, RZ, PT ;  /* 0x000000ff2700020b */ /* 0x028fe20003f8d000 */
[----:B-1----:R-:W-:Y:S01]  /*7920*/  IMAD.U32 R0, RZ, RZ, UR4 ;  /* 0x00000004ff007e24 */ /* 0x002fe2000f8e00ff */
[----:B------:R-:W-:Y:S01]  /*7930*/  @P0 LOP3.LUT P2, RZ, R79, 0xff, RZ, 0xc0, !PT ;  /* 0x000000ff4fff0812 */ /* 0x000fe2000784c0ff */
[----:B------:R-:W-:Y:S01]  /*7940*/  BSSY B1, `(.L_x_142) ;  /* 0x0000039000017945 */ /* 0x000fe20003800000 */
[----:B------:R-:W-:Y:S02]  /*7950*/  @P0 SEL R2, RZ, 0xffffffff, P4 ;  /* 0xffffffffff020807 */ /* 0x000fe40002000000 */
[----:B------:R-:W-:Y:S02]  /*7960*/  CS2R R66, SRZ ;  /* 0x0000000000427805 */ /* 0x000fe4000001ff00 */
[----:B------:R-:W-:Y:S02]  /*7970*/  LEA R22, R36, UR44, 0x3 ;  /* 0x0000002c24167c11 */ /* 0x000fe4000f8e18ff */
[----:B------:R-:W-:Y:S02]  /*7980*/  CS2R R64, SRZ ;  /* 0x0000000000407805 */ /* 0x000fe4000001ff00 */
[----:B------:R-:W-:Y:S02]  /*7990*/  @P1 SEL R2, R0, R2, !P2 ;  /* 0x0000000200021207 */ /* 0x000fe40005000000 */
[----:B------:R-:W-:Y:S02]  /*79a0*/  CS2R R18, SRZ ;  /* 0x0000000000127805 */ /* 0x000fe4000001ff00 */
[----:B------:R-:W-:Y:S02]  /*79b0*/  SHF.L.U32 R3, R84, 0x1f, RZ ;  /* 0x0000001f54037819 */ /* 0x000fe400000006ff */
[----:B------:R-:W-:Y:S02]  /*79c0*/  CS2R R16, SRZ ;  /* 0x0000000000107805 */ /* 0x000fe4000001ff00 */
[----:B------:R-:W-:Y:S02]  /*79d0*/  @P0 LOP3.LUT R2, R2, 0x1, RZ, 0xc0, !PT ;  /* 0x0000000102020812 */ /* 0x000fe400078ec0ff */
[----:B------:R-:W-:Y:S02]  /*79e0*/  PLOP3.LUT P5, PT, PT, PT, PT, 0x8, 0x80 ;  /* 0x000000000080781c */ /* 0x000fe40003fae170 */
[----:B------:R-:W-:Y:S02]  /*79f0*/  ISETP.NE.U32.OR P1, PT, R2, 0x1, !P0 ;  /* 0x000000010200780c */ /* 0x000fe40004725470 */
[----:B------:R-:W-:Y:S11]  /*7a00*/  LEA.HI R2, R36, R36, RZ, 0x1 ;  /* 0x0000002424027211 */ /* 0x000ff600078f08ff */
[----:B------:R-:W-:Y:S04]  /*7a10*/  @P1 SHF.L.U32 R0, R82, 0x1f, RZ ;  /* 0x0000001f52001819 */ /* 0x000fe800000006ff */
[----:B------:R1:W2:Y:S01]  /*7a20*/  @P1 SYNCS.PHASECHK.TRANS64.TRYWAIT P0, [UR44+0x360], R0 ;  /* 0x00036000ff0015a7 */ /* 0x0002a2000800112c */
[----:B------:R3:W3:Y:S01]  /*7a30*/  SYNCS.PHASECHK.TRANS64.TRYWAIT P4, [R22+URZ+0x3a0], R3 ;  /* 0x0003a003160075a7 */ /* 0x0006e200080811ff */
[C---:B-1----:R-:W-:Y:S01]  /*7a40*/  IMAD.SHL.U32 R0, R2.reuse, 0x20, RZ ;  /* 0x0000002002007824 */ /* 0x042fe200078e00ff */
[----:B------:R-:W-:Y:S04]  /*7a50*/  LOP3.LUT R2, R2, 0xffe, RZ, 0xc0, !PT ;  /* 0x00000ffe02027812 */ /* 0x000fe800078ec0ff */
[----:B------:R-:W-:Y:S01]  /*7a60*/  LOP3.LUT R0, R0, 0xffffffc0, RZ, 0xc0, !PT ;  /* 0xffffffc000007812 */ /* 0x000fe200078ec0ff */
[----:B------:R-:W-:Y:S04]  /*7a70*/  IMAD.IADD R2, R36, 0x1, -R2 ;  /* 0x0000000124027824 */ /* 0x000fe800078e0a02 */
[----:B------:R-:W-:Y:S04]  /*7a80*/  IMAD.IADD R0, R37, 0x1, R0 ;  /* 0x0000000125007824 */ /* 0x000fe800078e0200 */
[----:B------:R-:W-:Y:S01]  /*7a90*/  IMAD R2, R2, 0x100000, R0 ;  /* 0x0010000002027824 */ /* 0x000fe200078e0200 */
[----:B--2---:R-:W-:Y:S01]  /*7aa0*/  @P1 PLOP3.LUT P5, PT, P0, PT, PT, 0x8, 0x80 ;  /* 0x000000000080181c */ /* 0x004fe200007ae170 */
[----:B------:R-:W-:Y:S01]  /*7ab0*/  @!UPT UIADD3 URZ, UPT, UPT, URZ, URZ, URZ ;  /* 0x000000fffffff290 */ /* 0x000fe2000fffe0ff */
[----:B---3--:R-:W-:Y:S11]  /*7ac0*/  @!P1 BRA `(.L_x_143) ;  /* 0x0000000000809947 */ /* 0x008ff60003800000 */
[----:B------:R-:W-:Y:S01]  /*7ad0*/  ISETP.NE.U32.AND P0, PT, RZ, UR58, PT ;  /* 0x0000003aff007c0c */ /* 0x000fe2000bf05070 */
[----:B------:R-:W-:Y:S01]  /*7ae0*/  BSSY B0, `(.L_x_144) ;  /* 0x0000012000007945 */ /* 0x000fe20003800000 */
[----:B------:R-:W-:Y:S02]  /*7af0*/  FSETP.NEU.AND P2, PT, R39, RZ, PT ;  /* 0x000000ff2700720b */ /* 0x000fe40003f4d000 */
[----:B------:R-:W-:Y:S02]  /*7b00*/  CS2R R18, SRZ ;  /* 0x0000000000127805 */ /* 0x000fe4000001ff00 */
[----:B------:R-:W-:Y:S02]  /*7b10*/  ISETP.NE.AND.EX P0, PT, RZ, UR59, PT, P0 ;  /* 0x0000003bff007c0c */ /* 0x000fe4000bf05300 */
[----:B------:R-:W-:Y:S02]  /*7b20*/  CS2R R16, SRZ ;  /* 0x0000000000107805 */ /* 0x000fe4000001ff00 */
[----:B------:R-:W-:Y:S02]  /*7b30*/  LOP3.LUT P1, RZ, R79, 0xff, RZ, 0xc0, !PT ;  /* 0x000000ff4fff7812 */ /* 0x000fe4000782c0ff */
[----:B------:R-:W-:Y:S02]  /*7b40*/  CS2R R66, SRZ ;  /* 0x0000000000427805 */ /* 0x000fe4000001ff00 */
[----:B------:R-:W-:Y:S02]  /*7b50*/  SEL R0, RZ, 0xffffffff, P2 ;  /* 0xffffffffff007807 */ /* 0x000fe40001000000 */
[----:B------:R-:W-:Y:S02]  /*7b60*/  CS2R R64, SRZ ;  /* 0x0000000000407805 */ /* 0x000fe4000001ff00 */
[----:B------:R-:W-:Y:S04]  /*7b70*/  SEL R4, RZ, 0xffffffff, P0 ;  /* 0xffffffffff047807 */ /* 0x000fe80000000000 */
[----:B------:R-:W-:Y:S04]  /*7b80*/  @P3 SEL R0, R4, R0, !P1 ;  /* 0x0000000004003207 */ /* 0x000fe80004800000 */
[----:B------:R-:W-:Y:S04]  /*7b90*/  LOP3.LUT R0, R0, 0x1, RZ, 0xc0, !PT ;  /* 0x0000000100007812 */ /* 0x000fe800078ec0ff */
[----:B------:R-:W-:Y:S01]  /*7ba0*/  ISETP.NE.U32.AND P0, PT, R0, 0x1, PT ;  /* 0x000000010000780c */ /* 0x000fe20003f05070 */
[----:B------:R-:W-:Y:S01]  /*7bb0*/  @!UPT UIADD3 URZ, UPT, UPT, URZ, URZ, URZ ;  /* 0x000000fffffff290 */ /* 0x000fe2000fffe0ff */
[----:B------:R-:W-:Y:S11]  /*7bc0*/  @!P5 BRA `(.L_x_145) ;  /* 0x00000000000cd947 */ /* 0x000ff60003800000 */
[----:B------:R-:W-:Y:S04]  /*7bd0*/  SHF.L.U32 R4, R82, 0x1f, RZ ;  /* 0x0000001f52047819 */ /* 0x000fe800000006ff */
[----:B------:R-:W1:Y:S02]  /*7be0*/  SYNCS.PHASECHK.TRANS64.TRYWAIT P1, [UR44+0x360], R4 ;  /* 0x00036004ff0075a7 */ /* 0x000e64000802112c */
[----:B-1----:R-:W-:Y:S05]  /*7bf0*/  @!P1 BRA `(.L_x_146) ;  /* 0x0000002800009947 */ /* 0x002fea0003800000 */
.L_x_145:
[----:B------:R-:W-:Y:S05]  /*7c00*/  BSYNC B0 ;  /* 0x0000000000007941 */ /* 0x000fea0003800000 */
.L_x_144:
[----:B------:R2:W3:Y:S01]  /*7c10*/  @P0 LDS.128 R16, [R78+UR44+0x600] ;  /* 0x0006002c4e100984 */ /* 0x0004e20008000c00 */
[----:B------:R-:W-:Y:S01]  /*7c20*/  UIADD3 UR4, UPT, UPT, UR44, 0x368, URZ ;  /* 0x000003682c047890 */ /* 0x000fe2000fffe0ff */
[----:B------:R-:W-:Y:S02]  /*7c30*/  LOP3.LUT R82, R82, 0x1, RZ, 0x3c, !PT ;  /* 0x0000000152527812 */ /* 0x000fe400078e3cff */
[----:B------:R2:W1:Y:S01]  /*7c40*/  @P0 LDS.128 R64, [R77+0x10] ;  /* 0x000010004d400984 */ /* 0x0004620000000c00 */
[----:B------:R-:W-:Y:S01]  /*7c50*/  UPRMT UR4, UR48, 0x654, UR4 ;  /* 0x0000065430047896 */ /* 0x000fe20008000004 */
[----:B------:R-:W-:Y:S01]  /*7c60*/  @!PT LDS RZ, [RZ] ;  /* 0x00000000fffff984 */ /* 0x000fe20000000800 */
[----:B------:R-:W-:Y:S01]  /*7c70*/  @!PT LDS RZ, [RZ] ;  /* 0x00000000fffff984 */ /* 0x000fe20000000800 */
[----:B------:R-:W-:Y:S01]  /*7c80*/  @!PT LDS RZ, [RZ] ;  /* 0x00000000fffff984 */ /* 0x000fe20000000800 */
[----:B------:R-:W-:Y:S01]  /*7c90*/  @!PT LDS RZ, [RZ] ;  /* 0x00000000fffff984 */ /* 0x000fe20000000800 */
[----:B------:R5:W-:Y:S06]  /*7ca0*/  MEMBAR.ALL.CTA ;  /* 0x0000000000007992 */ /* 0x000bec0000008000 */
[----:B-----5:R-:W5:Y:S02]  /*7cb0*/  FENCE.VIEW.ASYNC.S ;  /* 0x00000000000073c6 */ /* 0x020f640000000000 */
[----:B-----5:R-:W-:Y:S03]  /*7cc0*/  SYNCS.ARRIVE.TRANS64.RED.A1T0 RZ, [UR4], RZ ;  /* 0x000000ffffff79a7 */ /* 0x020fe60008100404 */
.L_x_143:
[----:B------:R-:W-:Y:S05]  /*7cd0*/  BSYNC B1 ;  /* 0x0000000000017941 */ /* 0x000fea0003800000 */
.L_x_142:
[----:B-1----:R-:W-:Y:S04]  /*7ce0*/  SHF.R.U32.HI R0, RZ, 0x15, R2 ;  /* 0x00000015ff007819 */ /* 0x002fe80000011602 */
[----:B------:R-:W-:Y:S01]  /*7cf0*/  LOP3.LUT P0, RZ, R0, 0x3, R80, 0x48, !PT ;  /* 0x0000000300ff7812 */ /* 0x000fe20007804850 */
[----:B------:R-:W-:Y:S01]  /*7d00*/  @!UPT UIADD3 URZ, UPT, UPT, URZ, URZ, URZ ;  /* 0x000000fffffff290 */ /* 0x000fe2000fffe0ff */
[----:B------:R-:W-:Y:S11]  /*7d10*/  @P4 BRA `(.L_x_147) ;  /* 0x0000000000084947 */ /* 0x000ff60003800000 */
[----:B------:R-:W1:Y:S02]  /*7d20*/  SYNCS.PHASECHK.TRANS64.TRYWAIT P1, [R22+URZ+0x3a0], R3 ;  /* 0x0003a003160075a7 */ /* 0x000e6400080211ff */
[----:B-1----:R-:W-:Y:S05]  /*7d30*/  @!P1 BRA `(.L_x_148) ;  /* 0x0000002400c89947 */ /* 0x002fea0003800000 */
.L_x_147:
[----:B------:R-:W-:Y:S05]  /*7d40*/  @!P0 BRA `(.L_x_149) ;  /* 0x0000000000408947 */ /* 0x000fea0003800000 */
[----:B------:R-:W1:Y:S01]  /*7d50*/  LDCU.64 UR8, c[0x4][0x70] ;  /* 0x01000e00ff0877ac */ /* 0x000e620008000a00 */
[----:B------:R-:W-:Y:S01]  /*7d60*/  MOV R15, 0x0 ;  /* 0x00000000000f7802 */ /* 0x000fe20000000f00 */
[----:B------:R-:W-:Y:S02]  /*7d70*/  HFMA2 R12, -RZ, RZ, 0, 5.9604644775390625e-08 ;  /* 0x00000001ff0c7431 */ /* 0x000fe400000001ff */
[----:B------:R-:W-:Y:S02]  /*7d80*/  IMAD.MOV.U32 R8, RZ, RZ, 0x192 ;  /* 0x00000192ff087424 */ /* 0x000fe400078e00ff */
[----:B------:R-:W-:Y:S01]  /*7d90*/  IMAD.MOV.U32 R13, RZ, RZ, RZ ;  /* 0x000000ffff0d7224 */ /* 0x000fe200078e00ff */
[----:B------:R-:W5:Y:S01]  /*7da0*/  LDCU.64 UR6, c[0x4][0x78] ;  /* 0x01000f00ff0677ac */ /* 0x000f620008000a00 */
[----:B------:R-:W2:Y:S01]  /*7db0*/  LDC.64 R14, c[0x4][R15] ;  /* 0x010000000f0e7b82 */ /* 0x000ea20000000a00 */
[----:B------:R-:W3:Y:S01]  /*7dc0*/  LDCU.64 UR4, c[0x4][0x10] ;  /* 0x01000200ff0477ac */ /* 0x000ee20008000a00 */
[----:B-1----:R-:W-:Y:S01]  /*7dd0*/  MOV R5, UR9 ;  /* 0x0000000900057c02 */ /* 0x002fe20008000f00 */
[----:B------:R-:W-:Y:S01]  /*7de0*/  IMAD.U32 R4, RZ, RZ, UR8 ;  /* 0x00000008ff047e24 */ /* 0x000fe2000f8e00ff */
[----:B-----5:R-:W-:Y:S01]  /*7df0*/  MOV R7, UR7 ;  /* 0x0000000700077c02 */ /* 0x020fe20008000f00 */
[----:B------:R-:W-:Y:S01]  /*7e00*/  IMAD.U32 R6, RZ, RZ, UR6 ;  /* 0x00000006ff067e24 */ /* 0x000fe2000f8e00ff */
[----:B---3--:R-:W-:Y:S01]  /*7e10*/  MOV R11, UR5 ;  /* 0x00000005000b7c02 */ /* 0x008fe20008000f00 */
[----:B------:R-:W-:Y:S02]  /*7e20*/  IMAD.U32 R10, RZ, RZ, UR4 ;  /* 0x00000004ff0a7e24 */ /* 0x000fe4000f8e00ff */
[----:B------:R-:W-:Y:S07]  /*7e30*/  LEPC R20, `(.L_x_149) ;  /* 0x000000001014794e */ /* 0x000fee0000000000 */
[----:B--2-4-:R-:W-:Y:S05]  /*7e40*/  CALL.ABS.NOINC R14 ;  /* 0x000000000e007343 */ /* 0x014fea0003c00000 */
.L_x_149:
[----:B------:R-:W-:Y:S01]  /*7e50*/  LOP3.LUT P0, RZ, R76, 0x60, RZ, 0xc0, !PT ;  /* 0x000000604cff7812 */ /* 0x000fe2000780c0ff */
[----:B------:R-:W-:Y:S05]  /*7e60*/  WARPSYNC.ALL ;  /* 0x0000000000007948 */ /* 0x000fea0003800000 */
[----:B------:R-:W-:Y:S01]  /*7e70*/  R2UR UR4, R2 ;  /* 0x00000000020472ca */ /* 0x000fe200000e0000 */
[----:B------:R-:W-:Y:S01]  /*7e80*/  BSSY.RECONVERGENT B0, `(.L_x_150) ;  /* 0x000009f000007945 */ /* 0x000fe20003800200 */
[-C--:B---3--:R-:W-:Y:S02]  /*7e90*/  F2FP.F16.E5M2.UNPACK_B R2, R16.reuse ;  /* 0x00000010ff02723e */ /* 0x088fe400020004ff */
[----:B------:R-:W-:Y:S02]  /*7ea0*/  F2FP.F16.E5M2.UNPACK_B R16, R16.H1 ;  /* 0x00000010ff10723e */ /* 0x000fe400030004ff */
[----:B------:R-:W-:Y:S01]  /*7eb0*/  R2UR UR5, R22 ;  /* 0x00000000160572ca */ /* 0x000fe200000e0000 */
[----:B------:R-:W-:Y:S01]  /*7ec0*/  HADD2.F32 R0, -RZ, R2.H0_H0 ;  /* 0x20000002ff007230 */ /* 0x000fe20000004100 */
[-C--:B------:R-:W-:Y:S01]  /*7ed0*/  F2FP.F16.E5M2.UNPACK_B R42, R17.reuse ;  /* 0x00000011ff2a723e */ /* 0x080fe200020004ff */
[--C-:B------:R-:W-:Y:S01]  /*7ee0*/  HADD2.F32 R3, -RZ, R16.reuse.H0_H0 ;  /* 0x20000010ff037230 */ /* 0x100fe20000004100 */
[----:B------:R-:W-:Y:S01]  /*7ef0*/  F2FP.F16.E5M2.UNPACK_B R44, R17.H1 ;  /* 0x00000011ff2c723e */ /* 0x000fe200030004ff */
[----:B------:R-:W-:Y:S01]  /*7f00*/  HADD2.F32 R40, -RZ, R16.H1_H1 ;  /* 0x30000010ff287230 */ /* 0x000fe20000004100 */
[-C--:B------:R-:W-:Y:S01]  /*7f10*/  F2FP.F16.E5M2.UNPACK_B R46, R18.reuse ;  /* 0x00000012ff2e723e */ /* 0x080fe200020004ff */
[----:B------:R-:W-:Y:S01]  /*7f20*/  HADD2.F32 R2, -RZ, R2.H1_H1 ;  /* 0x30000002ff027230 */ /* 0x000fe20000004100 */
[----:B------:R-:W-:Y:S01]  /*7f30*/  F2FP.F16.E5M2.UNPACK_B R48, R18.H1 ;  /* 0x00000012ff30723e */ /* 0x000fe200030004ff */
[--C-:B------:R-:W-:Y:S01]  /*7f40*/  HADD2.F32 R41, -RZ, R42.reuse.H0_H0 ;  /* 0x2000002aff297230 */ /* 0x100fe20000004100 */
[-C--:B------:R-:W-:Y:S01]  /*7f50*/  F2FP.F16.E5M2.UNPACK_B R50, R19.reuse ;  /* 0x00000013ff32723e */ /* 0x080fe200020004ff */
[----:B------:R-:W-:Y:S01]  /*7f60*/  HADD2.F32 R42, -RZ, R42.H1_H1 ;  /* 0x3000002aff2a7230 */ /* 0x000fe20000004100 */
[----:B------:R-:W-:Y:S01]  /*7f70*/  F2FP.F16.E5M2.UNPACK_B R52, R19.H1 ;  /* 0x00000013ff34723e */ /* 0x000fe200030004ff */
[----:B------:R-:W-:Y:S01]  /*7f80*/  HADD2.F32 R43, -RZ, R44.H0_H0 ;  /* 0x2000002cff2b7230 */ /* 0x000fe20000004100 */
[----:B------:R-:W-:Y:S01]  /*7f90*/  LDTM.16dp32bit_t0_t15.x32 R4, tmem[UR4] ;  /* 0x00000004000479ee */ /* 0x000fe20008a80000 */
[----:B------:R-:W1:Y:S01]  /*7fa0*/  LDTM.16dp32bit_t16_t31.x32 R4, tmem[UR4+0x20] ;  /* 0x00002004000479ee */ /* 0x000e620008aa0000 */
[----:B------:R-:W-:Y:S01]  /*7fb0*/  NOP ;  /* 0x0000000000007918 */ /* 0x000fe20000000000 */
[----:B------:R-:W-:Y:S01]  /*7fc0*/  UIADD3 UR4, UPT, UPT, UR5, 0x3c0, URZ ;  /* 0x000003c005047890 */ /* 0x000fe2000fffe0ff */
[--C-:B------:R-:W-:Y:S01]  /*7fd0*/  HADD2.F32 R45, -RZ, R46.reuse.H0_H0 ;  /* 0x2000002eff2d7230 */ /* 0x100fe20000004100 */
[----:B------:R-:W-:Y:S01]  /*7fe0*/  F2FP.F16.E5M2.UNPACK_B R54, R64 ;  /* 0x00000040ff36723e */ /* 0x000fe200020004ff */
[----:B------:R-:W-:Y:S01]  /*7ff0*/  HADD2.F32 R46, -RZ, R46.H1_H1 ;  /* 0x3000002eff2e7230 */ /* 0x000fe20000004100 */
[----:B------:R-:W-:Y:S01]  /*8000*/  UPRMT UR4, UR48, 0x654, UR4 ;  /* 0x0000065430047896 */ /* 0x000fe20008000004 */
[--C-:B------:R-:W-:Y:S01]  /*8010*/  HADD2.F32 R49, -RZ, R50.reuse.H0_H0 ;  /* 0x20000032ff317230 */ /* 0x100fe20000004100 */
[-C--:B------:R-:W-:Y:S01]  /*8020*/  F2FP.F16.E5M2.UNPACK_B R58, R65.reuse ;  /* 0x00000041ff3a723e */ /* 0x080fe200020004ff */
[----:B------:R-:W-:Y:S01]  /*8030*/  HADD2.F32 R50, -RZ, R50.H1_H1 ;  /* 0x30000032ff327230 */ /* 0x000fe20000004100 */
[----:B------:R-:W-:Y:S01]  /*8040*/  F2FP.F16.E5M2.UNPACK_B R62, R66 ;  /* 0x00000042ff3e723e */ /* 0x000fe200020004ff */
[--C-:B------:R-:W-:Y:S01]  /*8050*/  HADD2.F32 R53, -RZ, R54.reuse.H0_H0 ;  /* 0x20000036ff357230 */ /* 0x100fe20000004100 */
[----:B------:R-:W-:Y:S01]  /*8060*/  F2FP.F16.E5M2.UNPACK_B R56, R64.H1 ;  /* 0x00000040ff38723e */ /* 0x000fe200030004ff */
[----:B------:R-:W-:Y:S01]  /*8070*/  HADD2.F32 R54, -RZ, R54.H1_H1 ;  /* 0x30000036ff367230 */ /* 0x000fe20000004100 */
[----:B------:R-:W-:Y:S01]  /*8080*/  F2FP.F16.E5M2.UNPACK_B R60, R65.H1 ;  /* 0x00000041ff3c723e */ /* 0x000fe200030004ff */
[----:B-1----:R-:W-:Y:S01]  /*8090*/  SYNCS.ARRIVE.TRANS64.RED.A1T0 RZ, [UR4], RZ ;  /* 0x000000ffffff79a7 */ /* 0x002fe20008100404 */
[--C-:B------:R-:W-:Y:S01]  /*80a0*/  HADD2.F32 R57, -RZ, R58.reuse.H0_H0 ;  /* 0x2000003aff397230 */ /* 0x100fe20000004100 */
[-C--:B------:R-:W-:Y:S01]  /*80b0*/  F2FP.F16.E5M2.UNPACK_B R65, R67.reuse ;  /* 0x00000043ff41723e */ /* 0x080fe200020004ff */
[----:B------:R-:W-:Y:S01]  /*80c0*/  HADD2.F32 R58, -RZ, R58.H1_H1 ;  /* 0x3000003aff3a7230 */ /* 0x000fe20000004100 */
[----:B------:R-:W-:Y:S01]  /*80d0*/  F2FP.F16.E5M2.UNPACK_B R64, R66.H1 ;  /* 0x00000042ff40723e */ /* 0x000fe200030004ff */
[--C-:B------:R-:W-:Y:S01]  /*80e0*/  HADD2.F32 R61, -RZ, R62.reuse.H0_H0 ;  /* 0x2000003eff3d7230 */ /* 0x100fe20000004100 */
[----:B------:R-:W-:Y:S01]  /*80f0*/  F2FP.F16.E5M2.UNPACK_B R67, R67.H1 ;  /* 0x00000043ff43723e */ /* 0x000fe200030004ff */
[----:B------:R-:W-:Y:S01]  /*8100*/  HADD2.F32 R62, -RZ, R62.H1_H1 ;  /* 0x3000003eff3e7230 */ /* 0x000fe20000004100 */
[----:B------:R-:W-:Y:S01]  /*8110*/  IADD3 R36, PT, PT, R36, 0x1, RZ ;  /* 0x0000000124247810 */ /* 0x000fe20007ffe0ff */
[C---:B----4-:R-:W-:Y:S01]  /*8120*/  FMUL R4, R38.reuse, R4 ;  /* 0x0000000426047220 */ /* 0x050fe20000400000 */
[C---:B------:R-:W-:Y:S01]  /*8130*/  FMUL R5, R38.reuse, R5 ;  /* 0x0000000526057220 */ /* 0x040fe20000400000 */
[C---:B------:R-:W-:Y:S01]  /*8140*/  FMUL R8, R38.reuse, R8 ;  /* 0x0000000826087220 */ /* 0x040fe20000400000 */
[C---:B------:R-:W-:Y:S01]  /*8150*/  FMUL R9, R38.reuse, R9 ;  /* 0x0000000926097220 */ /* 0x040fe20000400000 */
[C---:B------:R-:W-:Y:S01]  /*8160*/  FFMA R4, R39.reuse, R0, R4 ;  /* 0x0000000027047223 */ /* 0x040fe20000000004 */
[C---:B------:R-:W-:Y:S01]  /*8170*/  FFMA R5, R39.reuse, R2, R5 ;  /* 0x0000000227057223 */ /* 0x040fe20000000005 */
[C---:B------:R-:W-:Y:S01]  /*8180*/  FMUL R12, R38.reuse, R12 ;  /* 0x0000000c260c7220 */ /* 0x040fe20000400000 */
        /* <DEDUP_REMOVED lines=10> */
[----:B------:R-:W-:Y:S02]  /*8230*/  HADD2.F32 R44, -RZ, R44.H1_H1 ;  /* 0x3000002cff2c7230 */ /* 0x000fe40000004100 */
[C---:B------:R-:W-:Y:S01]  /*8240*/  FMUL R10, R38.reuse, R10 ;  /* 0x0000000a260a7220 */ /* 0x040fe20000400000 */
[C---:B------:R-:W-:Y:S01]  /*8250*/  FFMA R6, R39.reuse, R3, R6 ;  /* 0x0000000327067223 */ /* 0x040fe20000000006 */
[C---:B------:R-:W-:Y:S01]  /*8260*/  FFMA R7, R39.reuse, R40, R7 ;  /* 0x0000002827077223 */ /* 0x040fe20000000007 */
[C---:B------:R-:W-:Y:S01]  /*8270*/  FFMA R8, R39.reuse, R41, R8 ;  /* 0x0000002927087223 */ /* 0x040fe20000000008 */
[C---:B------:R-:W-:Y:S01]  /*8280*/  FFMA R9, R39.reuse, R42, R9 ;  /* 0x0000002a27097223 */ /* 0x040fe20000000009 */
[----:B------:R-:W-:Y:S01]  /*8290*/  FFMA R10, R39, R43, R10 ;  /* 0x0000002b270a7223 */ /* 0x000fe2000000000a */
[--C-:B------:R-:W-:Y:S01]  /*82a0*/  HADD2.F32 R40, -RZ, R65.reuse.H0_H0 ;  /* 0x20000041ff287230 */ /* 0x100fe20000004100 */
[----:B------:R-:W-:Y:S01]  /*82b0*/  F2FP.SATFINITE.E5M2.F32.PACK_AB_MERGE_C R86, R7, R6, RZ ;  /* 0x000000060756723e */ /* 0x000fe200048060ff */
[C---:B------:R-:W-:Y:S01]  /*82c0*/  FMUL R7, R38.reuse, R24 ;  /* 0x0000001826077220 */ /* 0x040fe20000400000 */
[C---:B------:R-:W-:Y:S01]  /*82d0*/  FMUL R24, R38.reuse, R29 ;  /* 0x0000001d26187220 */ /* 0x040fe20000400000 */
[C---:B------:R-:W-:Y:S01]  /*82e0*/  FMUL R29, R38.reuse, R34 ;  /* 0x00000022261d7220 */ /* 0x040fe20000400000 */
[----:B------:R-:W-:Y:S02]  /*82f0*/  HADD2.F32 R65, -RZ, R65.H1_H1 ;  /* 0x30000041ff417230 */ /* 0x000fe40000004100 */
[C---:B------:R-:W-:Y:S01]  /*8300*/  FMUL R11, R38.reuse, R11 ;  /* 0x0000000b260b7220 */ /* 0x040fe20000400000 */
[--C-:B------:R-:W-:Y:S02]  /*8310*/  HADD2.F32 R47, -RZ, R48.reuse.H0_H0 ;  /* 0x20000030ff2f7230 */ /* 0x100fe40000004100 */
[C---:B------:R-:W-:Y:S01]  /*8320*/  FMUL R14, R38.reuse, R14 ;  /* 0x0000000e260e7220 */ /* 0x040fe20000400000 */
[----:B------:R-:W-:Y:S02]  /*8330*/  HADD2.F32 R48, -RZ, R48.H1_H1 ;  /* 0x30000030ff307230 */ /* 0x000fe40000004100 */
[C---:B------:R-:W-:Y:S01]  /*8340*/  FFMA R11, R39.reuse, R44, R11 ;  /* 0x0000002c270b7223 */ /* 0x040fe2000000000b */
[C---:B------:R-:W-:Y:S01]  /*8350*/  FFMA R12, R39.reuse, R45, R12 ;  /* 0x0000002d270c7223 */ /* 0x040fe2000000000c */
[C---:B------:R-:W-:Y:S01]  /*8360*/  FFMA R13, R39.reuse, R46, R13 ;  /* 0x0000002e270d7223 */ /* 0x040fe2000000000d */
[----:B------:R-:W-:Y:S01]  /*8370*/  FFMA R14, R39, R47, R14 ;  /* 0x0000002f270e7223 */ /* 0x000fe2000000000e */
[C---:B------:R-:W-:Y:S01]  /*8380*/  FMUL R15, R38.reuse, R15 ;  /* 0x0000000f260f7220 */ /* 0x040fe20000400000 */
[--C-:B------:R-:W-:Y:S01]  /*8390*/  HADD2.F32 R51, -RZ, R52.reuse.H0_H0 ;  /* 0x20000034ff337230 */ /* 0x100fe20000004100 */
[----:B------:R-:W-:Y:S01]  /*83a0*/  F2FP.SATFINITE.E5M2.F32.PACK_AB_MERGE_C R10, R11, R10, RZ ;  /* 0x0000000a0b0a723e */ /* 0x000fe200048060ff */
[----:B------:R-:W-:Y:S02]  /*83b0*/  HADD2.F32 R52, -RZ, R52.H1_H1 ;  /* 0x30000034ff347230 */ /* 0x000fe40000004100 */
[C---:B------:R-:W-:Y:S01]  /*83c0*/  FFMA R15, R39.reuse, R48, R15 ;  /* 0x00000030270f7223 */ /* 0x040fe2000000000f */
[C---:B------:R-:W-:Y:S01]  /*83d0*/  FFMA R16, R39.reuse, R49, R16 ;  /* 0x0000003127107223 */ /* 0x040fe20000000010 */
[C---:B------:R-:W-:Y:S01]  /*83e0*/  FFMA R17, R39.reuse, R50, R17 ;  /* 0x0000003227117223 */ /* 0x040fe20000000011 */
[C---:B------:R-:W-:Y:S01]  /*83f0*/  FMUL R18, R38.reuse, R18 ;  /* 0x0000001226127220 */ /* 0x040fe20000400000 */
[C---:B------:R-:W-:Y:S01]  /*8400*/  FMUL R19, R38.reuse, R19 ;  /* 0x0000001326137220 */ /* 0x040fe20000400000 */
[--C-:B------:R-:W-:Y:S02]  /*8410*/  HADD2.F32 R55, -RZ, R56.reuse.H0_H0 ;  /* 0x20000038ff377230 */ /* 0x100fe40000004100 */
[C---:B------:R-:W-:Y:S01]  /*8420*/  FMUL R3, R38.reuse, R22 ;  /* 0x0000001626037220 */ /* 0x040fe20000400000 */
[C---:B------:R-:W-:Y:S01]  /*8430*/  FFMA R18, R39.reuse, R51, R18 ;  /* 0x0000003327127223 */ /* 0x040fe20000000012 */
[----:B------:R-:W-:Y:S02]  /*8440*/  HADD2.F32 R56, -RZ, R56.H1_H1 ;  /* 0x30000038ff387230 */ /* 0x000fe40000004100 */
[C---:B------:R-:W-:Y:S01]  /*8450*/  FFMA R19, R39.reuse, R52, R19 ;  /* 0x0000003427137223 */ /* 0x040fe20000000013 */
[C---:B------:R-:W-:Y:S01]  /*8460*/  FMUL R6, R38.reuse, R23 ;  /* 0x0000001726067220 */ /* 0x040fe20000400000 */
[C---:B------:R-:W-:Y:S01]  /*8470*/  FFMA R0, R39.reuse, R53, R0 ;  /* 0x0000003527007223 */ /* 0x040fe20000000000 */
[C---:B------:R-:W-:Y:S01]  /*8480*/  FFMA R2, R39.reuse, R54, R2 ;  /* 0x0000003627027223 */ /* 0x040fe20000000002 */
[--C-:B------:R-:W-:Y:S02]  /*8490*/  HADD2.F32 R59, -RZ, R60.reuse.H0_H0 ;  /* 0x2000003cff3b7230 */ /* 0x100fe40000004100 */
[C---:B------:R-:W-:Y:S01]  /*84a0*/  FFMA R3, R39.reuse, R55, R3 ;  /* 0x0000003727037223 */ /* 0x040fe20000000003 */
[----:B------:R-:W-:Y:S02]  /*84b0*/  HADD2.F32 R60, -RZ, R60.H1_H1 ;  /* 0x3000003cff3c7230 */ /* 0x000fe40000004100 */
[C---:B------:R-:W-:Y:S01]  /*84c0*/  FMUL R21, R38.reuse, R26 ;  /* 0x0000001a26157220 */ /* 0x040fe20000400000 */
[C---:B------:R-:W-:Y:S01]  /*84d0*/  FMUL R22, R38.reuse, R27 ;  /* 0x0000001b26167220 */ /* 0x040fe20000400000 */
[C---:B------:R-:W-:Y:S01]  /*84e0*/  FFMA R6, R39.reuse, R56, R6 ;  /* 0x0000003827067223 */ /* 0x040fe20000000006 */
[C---:B------:R-:W-:Y:S01]  /*84f0*/  FFMA R7, R39.reuse, R57, R7 ;  /* 0x0000003927077223 */ /* 0x040fe20000000007 */
[C---:B------:R-:W-:Y:S01]  /*8500*/  FMUL R23, R38.reuse, R28 ;  /* 0x0000001c26177220 */ /* 0x040fe20000400000 */
[C---:B------:R-:W-:Y:S01]  /*8510*/  FFMA R20, R39.reuse, R58, R20 ;  /* 0x0000003a27147223 */ /* 0x040fe20000000014 */
[--C-:B------:R-:W-:Y:S02]  /*8520*/  HADD2.F32 R63, -RZ, R64.reuse.H0_H0 ;  /* 0x20000040ff3f7230 */ /* 0x100fe40000004100 */
[C---:B------:R-:W-:Y:S01]  /*8530*/  FFMA R21, R39.reuse, R59, R21 ;  /* 0x0000003b27157223 */ /* 0x040fe20000000015 */
[----:B------:R-:W-:Y:S02]  /*8540*/  HADD2.F32 R64, -RZ, R64.H1_H1 ;  /* 0x30000040ff407230 */ /* 0x000fe40000004100 */
[C---:B------:R-:W-:Y:S01]  /*8550*/  FFMA R22, R39.reuse, R60, R22 ;  /* 0x0000003c27167223 */ /* 0x040fe20000000016 */
[C---:B------:R-:W-:Y:S01]  /*8560*/  FMUL R26, R38.reuse, R31 ;  /* 0x0000001f261a7220 */ /* 0x040fe20000400000 */
[C---:B------:R-:W-:Y:S01]  /*8570*/  FMUL R27, R38.reuse, R32 ;  /* 0x00000020261b7220 */ /* 0x040fe20000400000 */
[C---:B------:R-:W-:Y:S01]  /*8580*/  FFMA R23, R39.reuse, R61, R23 ;  /* 0x0000003d27177223 */ /* 0x040fe20000000017 */
[----:B------:R-:W-:Y:S01]  /*8590*/  FMUL R28, R38, R33 ;  /* 0x00000021261c7220 */ /* 0x000fe20000400000 */
[C---:B------:R-:W-:Y:S01]  /*85a0*/  FFMA R24, R39.reuse, R62, R24 ;  /* 0x0000003e27187223 */ /* 0x040fe20000000018 */
[--C-:B------:R-:W-:Y:S02]  /*85b0*/  HADD2.F32 R66, -RZ, R67.reuse.H0_H0 ;  /* 0x20000043ff427230 */ /* 0x100fe40000004100 */
[C---:B------:R-:W-:Y:S01]  /*85c0*/  FFMA R25, R39.reuse, R63, R25 ;  /* 0x0000003f27197223 */ /* 0x040fe20000000019 */
[----:B------:R-:W-:Y:S02]  /*85d0*/  HADD2.F32 R67, -RZ, R67.H1_H1 ;  /* 0x30000043ff437230 */ /* 0x000fe40000004100 */
[----:B------:R-:W-:Y:S01]  /*85e0*/  FFMA R26, R39, R64, R26 ;  /* 0x00000040271a7223 */ /* 0x000fe2000000001a */
[----:B------:R-:W-:Y:S01]  /*85f0*/  F2FP.SATFINITE.E5M2.F32.PACK_AB_MERGE_C R14, R15, R14, RZ ;  /* 0x0000000e0f0e723e */ /* 0x000fe200048060ff */
[----:B------:R-:W-:Y:S01]  /*8600*/  FFMA R27, R39, R40, R27 ;  /* 0x00000028271b7223 */ /* 0x000fe2000000001b */
[----:B------:R-:W-:Y:S01]  /*8610*/  F2FP.SATFINITE.E5M2.F32.PACK_AB_MERGE_C R18, R19, R18, RZ ;  /* 0x000000121312723e */ /* 0x000fe200048060ff */
[C---:B------:R-:W-:Y:S01]  /*8620*/  FFMA R28, R39.reuse, R65, R28 ;  /* 0x00000041271c7223 */ /* 0x040fe2000000001c */
[C---:B------:R-:W-:Y:S01]  /*8630*/  FFMA R29, R39.reuse, R66, R29 ;  /* 0x00000042271d7223 */ /* 0x040fe2000000001d */
[----:B------:R-:W-:Y:S01]  /*8640*/  FFMA R30, R39, R67, R30 ;  /* 0x00000043271e7223 */ /* 0x000fe2000000001e */
[----:B------:R-:W-:Y:S02]  /*8650*/  F2FP.SATFINITE.E5M2.F32.PACK_AB_MERGE_C R32, R5, R4, R86 ;  /* 0x000000040520723e */ /* 0x000fe40004806056 */
[----:B------:R-:W-:Y:S02]  /*8660*/  F2FP.SATFINITE.E5M2.F32.PACK_AB_MERGE_C R33, R9, R8, R10 ;  /* 0x000000080921723e */ /* 0x000fe4000480600a */
[----:B------:R-:W-:Y:S02]  /*8670*/  F2FP.SATFINITE.E5M2.F32.PACK_AB_MERGE_C R34, R13, R12, R14 ;  /* 0x0000000c0d22723e */ /* 0x000fe4000480600e */
[----:B------:R-:W-:Y:S02]  /*8680*/  F2FP.SATFINITE.E5M2.F32.PACK_AB_MERGE_C R35, R17, R16, R18 ;  /* 0x000000101123723e */ /* 0x000fe40004806012 */
[----:B------:R-:W-:Y:S02]  /*8690*/  F2FP.SATFINITE.E5M2.F32.PACK_AB_MERGE_C R3, R6, R3, RZ ;  /* 0x000000030603723e */ /* 0x000fe400048060ff */
[----:B------:R-:W-:Y:S01]  /*86a0*/  F2FP.SATFINITE.E5M2.F32.PACK_AB_MERGE_C R5, R22, R21, RZ ;  /* 0x000000151605723e */ /* 0x000fe200048060ff */
[----:B------:R1:W-:Y:S01]  /*86b0*/  STS.128 [R78+UR44+0x1600], R32 ;  /* 0x001600204e007988 */ /* 0x0003e20008000c2c */
[----:B------:R-:W-:Y:S02]  /*86c0*/  F2FP.SATFINITE.E5M2.F32.PACK_AB_MERGE_C R6, R26, R25, RZ ;  /* 0x000000191a06723e */ /* 0x000fe400048060ff */
[----:B------:R-:W-:Y:S02]  /*86d0*/  F2FP.SATFINITE.E5M2.F32.PACK_AB_MERGE_C R29, R30, R29, RZ ;  /* 0x0000001d1e1d723e */ /* 0x000fe400048060ff */
[----:B------:R-:W-:Y:S02]  /*86e0*/  F2FP.SATFINITE.E5M2.F32.PACK_AB_MERGE_C R5, R20, R7, R5 ;  /* 0x000000071405723e */ /* 0x000fe40004806005 */
[----:B------:R-:W-:Y:S02]  /*86f0*/  F2FP.SATFINITE.E5M2.F32.PACK_AB_MERGE_C R4, R2, R0, R3 ;  /* 0x000000000204723e */ /* 0x000fe40004806003 */
[----:B------:R-:W-:Y:S02]  /*8700*/  F2FP.SATFINITE.E5M2.F32.PACK_AB_MERGE_C R6, R24, R23, R6 ;  /* 0x000000171806723e */ /* 0x000fe40004806006 */
[----:B------:R-:W-:Y:S05]  /*8710*/  F2FP.SATFINITE.E5M2.F32.PACK_AB_MERGE_C R7, R28, R27, R29 ;  /* 0x0000001b1c07723e */ /* 0x000fea000480601d */
[----:B------:R1:W-:Y:S01]  /*8720*/  STS.128 [R77+0x1010], R4 ;  /* 0x001010044d007388 */ /* 0x0003e20000000c00 */
[----:B------:R-:W-:Y:S01]  /*8730*/  @!PT LDS RZ, [RZ] ;  /* 0x00000000fffff984 */ /* 0x000fe20000000800 */
[----:B------:R-:W-:Y:S01]  /*8740*/  @!PT LDS RZ, [RZ] ;  /* 0x00000000fffff984 */ /* 0x000fe20000000800 */
[----:B------:R-:W-:Y:S01]  /*8750*/  @!PT LDS RZ, [RZ] ;  /* 0x00000000fffff984 */ /* 0x000fe20000000800 */
[----:B------:R-:W-:Y:S01]  /*8760*/  @!PT LDS RZ, [RZ] ;  /* 0x00000000fffff984 */ /* 0x000fe20000000800 */
[----:B------:R3:W-:Y:S07]  /*8770*/  MEMBAR.ALL.CTA ;  /* 0x0000000000007992 */ /* 0x0007ee0000008000 */
[----:B---3--:R-:W3:Y:S02]  /*8780*/  FENCE.VIEW.ASYNC.S ;  /* 0x00000000000073c6 */ /* 0x008ee40000000000 */
[----:B---3--:R-:W-:Y:S06]  /*8790*/  BAR.SYNC.DEFER_BLOCKING 0x1, 0x80 ;  /* 0x0042000000007b1d */ /* 0x008fec0000010000 */
[----:B------:R-:W-:Y:S05]  /*87a0*/  @P0 BRA `(.L_x_151) ;  /* 0x0000000000300947 */ /* 0x000fea0003800000 */
[----:B------:R-:W-:Y:S02]  /*87b0*/  UIADD3 UR4, UPT, UPT, UR44, 0x1600, URZ ;  /* 0x000016002c047890 */ /* 0x000fe4000fffe0ff */
[----:B------:R-:W-:Y:S02]  /*87c0*/  USHF.L.U32 UR9, UR45, 0x6, URZ ;  /* 0x000000062d097899 */ /* 0x000fe400080006ff */
[----:B------:R-:W-:Y:S02]  /*87d0*/  USHF.L.U32 UR10, UR46, 0x6, URZ ;  /* 0x000000062e0a7899 */ /* 0x000fe400080006ff */
[----:B------:R-:W-:Y:S01]  /*87e0*/  MOV R85, UR4 ;  /* 0x0000000400557c02 */ /* 0x000fe20008000f00 */
[----:B------:R-:W-:Y:S01]  /*87f0*/  UIADD3 UR4, UP0, UPT, UR62, 0x680, URZ ;  /* 0x000006803e047890 */ /* 0x000fe2000ff1e0ff */
[----:B------:R-:W-:Y:S02]  /*8800*/  UMOV UR11, UR36 ;  /* 0x00000024000b7c82 */ /* 0x000fe40008000000 */
[----:B------:R-:W-:Y:S01]  /*8810*/  R2UR UR8, R85 ;  /* 0x00000000550872ca */ /* 0x000fe200000e0000 */
[----:B------:R-:W-:Y:S11]  /*8820*/  UIADD3.X UR5, UPT, UPT, URZ, UR63, URZ, UP0, !UPT ;  /* 0x0000003fff057290 */ /* 0x000ff600087fe4ff */
[----:B------:R-:W-:Y:S01]  /*8830*/  @!UPT UIADD3 URZ, UPT, UPT, URZ, URZ, URZ ;  /* 0x000000fffffff290 */ /* 0x000fe2000fffe0ff */
[----:B------:R3:W-:Y:S01]  /*8840*/  UTMASTG.3D [UR8], [UR4] ;  /* 0x00000008040073b5 */ /* 0x0007e20008010000 */
[----:B------:R0:W-:Y:S01]  /*8850*/  UTMACMDFLUSH ;  /* 0x00000000000079b7 */ /* 0x0001e20000000000 */
[----:B---3--:R-:W-:Y:S04]  /*8860*/  DEPBAR.LE SB0, 0x0 ;  /* 0x000080000000791a */ /* 0x008fe80000000000 */
.L_x_151:
[----:B------:R-:W-:Y:S05]  /*8870*/  BSYNC.RECONVERGENT B0 ;  /* 0x0000000000007941 */ /* 0x000fea0003800200 */
.L_x_150:
[----:B------:R-:W-:Y:S01]  /*8880*/  BAR.SYNC.DEFER_BLOCKING 0x1, 0x80 ;  /* 0x0042000000007b1d */ /* 0x000fe20000010000 */
[----:B------:R-:W-:Y:S01]  /*8890*/  ISETP.NE.AND P0, PT, R81, 0x2, PT ;  /* 0x000000025100780c */ /* 0x000fe20003f05270 */
[----:B------:R-:W-:Y:S01]  /*88a0*/  UISETP.NE.AND UP0, UPT, UR47, URZ, UPT ;  /* 0x000000ff2f00728c */ /* 0x000fe2000bf05270 */
[----:B------:R-:W-:Y:S01]  /*88b0*/  ISETP.NE.AND P1, PT, R36, 0x4, PT ;  /* 0x000000042400780c */ /* 0x000fe20003f25270 */
[----:B------:R-:W-:Y:S01]  /*88c0*/  UIADD3 UR45, UPT, UPT, UR37, UR57, URZ ;  /* 0x00000039252d7290 */ /* 0x000fe2000fffe0ff */
[----:B------:R-:W-:Y:S01]  /*88d0*/  SEL R2, RZ, 0x1, P0 ;  /* 0x00000001ff027807 */ /* 0x000fe20000000000 */
[----:B------:R-:W-:Y:S01]  /*88e0*/  UIADD3 UR46, UPT, UPT, UR38, UR60, URZ ;  /* 0x0000003c262e7290 */ /* 0x000fe2000fffe0ff */
[----:B------:R-:W-:Y:S02]  /*88f0*/  SEL R0, RZ, 0x1, P1 ;  /* 0x00000001ff007807 */ /* 0x000fe40000800000 */
[----:B------:R-:W-:Y:S02]  /*8900*/  LOP3.LUT R83, R83, R2, RZ, 0x3c, !PT ;  /* 0x0000000253537212 */ /* 0x000fe400078e3cff */
[----:B------:R-:W-:Y:S02]  /*8910*/  LOP3.LUT R84, R84, R0, RZ, 0x3c, !PT ;  /* 0x0000000054547212 */ /* 0x000fe400078e3cff */
[----:B------:R-:W-:Y:S02]  /*8920*/  SEL R81, R81, RZ, P0 ;  /* 0x000000ff51517207 */ /* 0x000fe40000000000 */
[----:B------:R-:W-:Y:S01]  /*8930*/  SEL R36, R36, RZ, P1 ;  /* 0x000000ff24247207 */ /* 0x000fe20000800000 */
[----:B------:R-:W-:Y:S01]  /*8940*/  UMOV UR36, UR51 ;  /* 0x0000003300247c82 */ /* 0x000fe20008000000 */
[----:B------:R-:W-:Y:S05]  /*8950*/  BRA.U UP0, `(.L_x_152) ;  /* 0xffffffe5002c7547 */ /* 0x000fea000b83ffff */
[----:B------:R-:W-:Y:S05]  /*8960*/  EXIT ;  /* 0x000000000000794d */ /* 0x000fea0003800000 */
.L_x_25:
[----:B---3--:R3:W4:Y:S02]  /*8970*/  SYNCS.PHASECHK.TRANS64.TRYWAIT P0, [R0+URZ+0x3f0], R2 ;  /* 0x0003f002000075a7 */ /* 0x00872400080011ff */
[----:B----4-:R-:W-:Y:S05]  /*8980*/  @!P0 NANOSLEEP.SYNCS 0x989680 ;  /* 0x009896800000895d */ /* 0x010fea0003900000 */
[----:B------:R-:W4:Y:S02]  /*8990*/  @!P0 SYNCS.PHASECHK.TRANS64 P0, [R0+URZ+0x3f0], R2 ;  /* 0x0003f002000085a7 */ /* 0x000f2400080010ff */
[----:B----4-:R-:W-:Y:S05]  /*89a0*/  @!P0 BRA `(.L_x_25) ;  /* 0xfffffffc00f08947 */ /* 0x010fea000383ffff */
[----:B------:R-:W-:Y:S05]  /*89b0*/  BRA `(.L_x_153) ;  /* 0xffffff9400247947 */ /* 0x000fea000383ffff */
.L_x_28:
[----:B--2---:R-:W-:-:S07]  /*89c0*/  MOV R0, UR33 ;  /* 0x0000002100007c02 */ /* 0x004fce0008000f00 */
.L_x_154:
[----:B--2---:R2:W3:Y:S02]  /*89d0*/  SYNCS.PHASECHK.TRANS64.TRYWAIT P0, [R0+URZ+0x1b0], R3 ;  /* 0x0001b003000075a7 */ /* 0x0044e400080011ff */
[----:B---3--:R-:W-:Y:S05]  /*89e0*/  @!P0 NANOSLEEP.SYNCS 0x989680 ;  /* 0x009896800000895d */ /* 0x008fea0003900000 */
[----:B------:R-:W3:Y:S02]  /*89f0*/  @!P0 SYNCS.PHASECHK.TRANS64 P0, [R0+URZ+0x1b0], R3 ;  /* 0x0001b003000085a7 */ /* 0x000ee400080010ff */
[----:B---3--:R-:W-:Y:S05]  /*8a00*/  @!P0 BRA `(.L_x_154) ;  /* 0xfffffffc00f08947 */ /* 0x008fea000383ffff */
[----:B------:R-:W-:Y:S05]  /*8a10*/  BRA `(.L_x_27) ;  /* 0xffffff94006c7947 */ /* 0x000fea000383ffff */
.L_x_35:
[----:B-1----:R-:W-:-:S07]  /*8a20*/  MOV R0, UR17 ;  /* 0x0000001100007c02 */ /* 0x002fce0008000f00 */
.L_x_155:
[----:B-1----:R1:W2:Y:S02]  /*8a30*/  SYNCS.PHASECHK.TRANS64.TRYWAIT P0, [R0+URZ+0x1b0], R3 ;  /* 0x0001b003000075a7 */ /* 0x0022a400080011ff */
[----:B--2---:R-:W-:Y:S05]  /*8a40*/  @!P0 NANOSLEEP.SYNCS 0x989680 ;  /* 0x009896800000895d */ /* 0x004fea0003900000 */
[----:B------:R-:W2:Y:S02]  /*8a50*/  @!P0 SYNCS.PHASECHK.TRANS64 P0, [R0+URZ+0x1b0], R3 ;  /* 0x0001b003000085a7 */ /* 0x000ea400080010ff */
[----:B--2---:R-:W-:Y:S05]  /*8a60*/  @!P0 BRA `(.L_x_155) ;  /* 0xfffffffc00f08947 */ /* 0x004fea000383ffff */
[----:B------:R-:W-:Y:S05]  /*8a70*/  BRA `(.L_x_34) ;  /* 0xffffff9800287947 */ /* 0x000fea000383ffff */
.L_x_40:
[----:B-1----:R1:W2:Y:S02]  /*8a80*/  SYNCS.PHASECHK.TRANS64.TRYWAIT P0, [R3+URZ+0x380], R0 ;  /* 0x00038000030075a7 */ /* 0x0022a400080011ff */
[----:B--2---:R-:W-:Y:S05]  /*8a90*/  @!P0 NANOSLEEP.SYNCS 0x989680 ;  /* 0x009896800000895d */ /* 0x004fea0003900000 */
[----:B------:R-:W2:Y:S02]  /*8aa0*/  @!P0 SYNCS.PHASECHK.TRANS64 P0, [R3+URZ+0x380], R0 ;  /* 0x00038000030085a7 */ /* 0x000ea400080010ff */
[----:B--2---:R-:W-:Y:S05]  /*8ab0*/  @!P0 BRA `(.L_x_40) ;  /* 0xfffffffc00f08947 */ /* 0x004fea000383ffff */
[----:B------:R-:W-:Y:S05]  /*8ac0*/  BRA `(.L_x_156) ;  /* 0xffffff9800cc7947 */ /* 0x000fea000383ffff */
.L_x_44:
[----:B------:R-:W-:-:S07]  /*8ad0*/  MOV R0, UR4 ;  /* 0x0000000400007c02 */ /* 0x000fce0008000f00 */
.L_x_157:
[----:B-1----:R1:W2:Y:S02]  /*8ae0*/  SYNCS.PHASECHK.TRANS64.TRYWAIT P0, [R0+URZ], R2 ;  /* 0x00000002000075a7 */ /* 0x0022a400080011ff */
[----:B--2---:R-:W-:Y:S05]  /*8af0*/  @!P0 NANOSLEEP.SYNCS 0x989680 ;  /* 0x009896800000895d */ /* 0x004fea0003900000 */
[----:B------:R-:W2:Y:S02]  /*8b00*/  @!P0 SYNCS.PHASECHK.TRANS64 P0, [R0+URZ], R2 ;  /* 0x00000002000085a7 */ /* 0x000ea400080010ff */
[----:B--2---:R-:W-:Y:S05]  /*8b10*/  @!P0 BRA `(.L_x_157) ;  /* 0xfffffffc00f08947 */ /* 0x004fea000383ffff */
[----:B------:R-:W-:Y:S05]  /*8b20*/  BRA `(.L_x_158) ;  /* 0xffffffa000707947 */ /* 0x000fea000383ffff */
.L_x_45:
[----:B------:R-:W-:-:S07]  /*8b30*/  MOV R0, UR5 ;  /* 0x0000000500007c02 */ /* 0x000fce0008000f00 */
.L_x_159:
[----:B-1----:R1:W2:Y:S02]  /*8b40*/  SYNCS.PHASECHK.TRANS64.TRYWAIT P0, [R0+URZ], R3 ;  /* 0x00000003000075a7 */ /* 0x0022a400080011ff */
[----:B--2---:R-:W-:Y:S05]  /*8b50*/  @!P0 NANOSLEEP.SYNCS 0x989680 ;  /* 0x009896800000895d */ /* 0x004fea0003900000 */
[----:B------:R-:W2:Y:S02]  /*8b60*/  @!P0 SYNCS.PHASECHK.TRANS64 P0, [R0+URZ], R3 ;  /* 0x00000003000085a7 */ /* 0x000ea400080010ff */
[----:B--2---:R-:W-:Y:S05]  /*8b70*/  @!P0 BRA `(.L_x_159) ;  /* 0xfffffffc00f08947 */ /* 0x004fea000383ffff */
[----:B------:R-:W-:Y:S05]  /*8b80*/  BRA `(.L_x_160) ;  /* 0xffffffa0007c7947 */ /* 0x000fea000383ffff */
.L_x_46:
[----:B------:R-:W-:-:S07]  /*8b90*/  MOV R0, UR5 ;  /* 0x0000000500007c02 */ /* 0x000fce0008000f00 */
.L_x_161:
[----:B-1----:R1:W2:Y:S02]  /*8ba0*/  SYNCS.PHASECHK.TRANS64.TRYWAIT P0, [R0+URZ], R3 ;  /* 0x00000003000075a7 */ /* 0x0022a400080011ff */
[----:B--2---:R-:W-:Y:S05]  /*8bb0*/  @!P0 NANOSLEEP.SYNCS 0x989680 ;  /* 0x009896800000895d */ /* 0x004fea0003900000 */
[----:B------:R-:W2:Y:S02]  /*8bc0*/  @!P0 SYNCS.PHASECHK.TRANS64 P0, [R0+URZ], R3 ;  /* 0x00000003000085a7 */ /* 0x000ea400080010ff */
[----:B--2---:R-:W-:Y:S05]  /*8bd0*/  @!P0 BRA `(.L_x_161) ;  /* 0xfffffffc00f08947 */ /* 0x004fea000383ffff */
[----:B------:R-:W-:Y:S05]  /*8be0*/  BRA `(.L_x_162) ;  /* 0xffffffa000887947 */ /* 0x000fea000383ffff */
.L_x_47:
[----:B------:R-:W-:-:S07]  /*8bf0*/  MOV R0, UR5 ;  /* 0x0000000500007c02 */ /* 0x000fce0008000f00 */
.L_x_163:
[----:B-1----:R1:W2:Y:S02]  /*8c00*/  SYNCS.PHASECHK.TRANS64.TRYWAIT P0, [R0+URZ], R3 ;  /* 0x00000003000075a7 */ /* 0x0022a400080011ff */
[----:B--2---:R-:W-:Y:S05]  /*8c10*/  @!P0 NANOSLEEP.SYNCS 0x989680 ;  /* 0x009896800000895d */ /* 0x004fea0003900000 */
[----:B------:R-:W2:Y:S02]  /*8c20*/  @!P0 SYNCS.PHASECHK.TRANS64 P0, [R0+URZ], R3 ;  /* 0x00000003000085a7 */ /* 0x000ea400080010ff */
[----:B--2---:R-:W-:Y:S05]  /*8c30*/  @!P0 BRA `(.L_x_163) ;  /* 0xfffffffc00f08947 */ /* 0x004fea000383ffff */
[----:B------:R-:W-:Y:S05]  /*8c40*/  BRA `(.L_x_164) ;  /* 0xffffffa000947947 */ /* 0x000fea000383ffff */
.L_x_48:
[----:B------:R-:W-:-:S07]  /*8c50*/  MOV R0, UR5 ;  /* 0x0000000500007c02 */ /* 0x000fce0008000f00 */
.L_x_165:
[----:B-1----:R1:W2:Y:S02]  /*8c60*/  SYNCS.PHASECHK.TRANS64.TRYWAIT P0, [R0+URZ], R3 ;  /* 0x00000003000075a7 */ /* 0x0022a400080011ff */
[----:B--2---:R-:W-:Y:S05]  /*8c70*/  @!P0 NANOSLEEP.SYNCS 0x989680 ;  /* 0x009896800000895d */ /* 0x004fea0003900000 */
[----:B------:R-:W2:Y:S02]  /*8c80*/  @!P0 SYNCS.PHASECHK.TRANS64 P0, [R0+URZ], R3 ;  /* 0x00000003000085a7 */ /* 0x000ea400080010ff */
[----:B--2---:R-:W-:Y:S05]  /*8c90*/  @!P0 BRA `(.L_x_165) ;  /* 0xfffffffc00f08947 */ /* 0x004fea000383ffff */
[----:B------:R-:W-:Y:S05]  /*8ca0*/  BRA `(.L_x_166) ;  /* 0xffffffa000a07947 */ /* 0x000fea000383ffff */
.L_x_49:
[----:B------:R-:W-:-:S07]  /*8cb0*/  MOV R0, UR5 ;  /* 0x0000000500007c02 */ /* 0x000fce0008000f00 */
.L_x_167:
[----:B-1----:R1:W2:Y:S02]  /*8cc0*/  SYNCS.PHASECHK.TRANS64.TRYWAIT P0, [R0+URZ], R3 ;  /* 0x00000003000075a7 */ /* 0x0022a400080011ff */
[----:B--2---:R-:W-:Y:S05]  /*8cd0*/  @!P0 NANOSLEEP.SYNCS 0x989680 ;  /* 0x009896800000895d */ /* 0x004fea0003900000 */
[----:B------:R-:W2:Y:S02]  /*8ce0*/  @!P0 SYNCS.PHASECHK.TRANS64 P0, [R0+URZ], R3 ;  /* 0x00000003000085a7 */ /* 0x000ea400080010ff */
[----:B--2---:R-:W-:Y:S05]  /*8cf0*/  @!P0 BRA `(.L_x_167) ;  /* 0xfffffffc00f08947 */ /* 0x004fea000383ffff */
[----:B------:R-:W-:Y:S05]  /*8d00*/  BRA `(.L_x_168) ;  /* 0xffffffa000ac7947 */ /* 0x000fea000383ffff */
.L_x_50:
[----:B------:R-:W-:-:S07]  /*8d10*/  MOV R0, UR5 ;  /* 0x0000000500007c02 */ /* 0x000fce0008000f00 */
.L_x_169:
[----:B-1----:R1:W2:Y:S02]  /*8d20*/  SYNCS.PHASECHK.TRANS64.TRYWAIT P0, [R0+URZ], R3 ;  /* 0x00000003000075a7 */ /* 0x0022a400080011ff */
[----:B--2---:R-:W-:Y:S05]  /*8d30*/  @!P0 NANOSLEEP.SYNCS 0x989680 ;  /* 0x009896800000895d */ /* 0x004fea0003900000 */
[----:B------:R-:W2:Y:S02]  /*8d40*/  @!P0 SYNCS.PHASECHK.TRANS64 P0, [R0+URZ], R3 ;  /* 0x00000003000085a7 */ /* 0x000ea400080010ff */
[----:B--2---:R-:W-:Y:S05]  /*8d50*/  @!P0 BRA `(.L_x_169) ;  /* 0xfffffffc00f08947 */ /* 0x004fea000383ffff */
[----:B------:R-:W-:Y:S05]  /*8d60*/  BRA `(.L_x_170) ;  /* 0xffffffa000b87947 */ /* 0x000fea000383ffff */
.L_x_51:
[----:B------:R-:W-:-:S07]  /*8d70*/  MOV R0, UR5 ;  /* 0x0000000500007c02 */ /* 0x000fce0008000f00 */
.L_x_171:
[----:B-1----:R1:W2:Y:S02]  /*8d80*/  SYNCS.PHASECHK.TRANS64.TRYWAIT P0, [R0+URZ], R3 ;  /* 0x00000003000075a7 */ /* 0x0022a400080011ff */
[----:B--2---:R-:W-:Y:S05]  /*8d90*/  @!P0 NANOSLEEP.SYNCS 0x989680 ;  /* 0x009896800000895d */ /* 0x004fea0003900000 */
[----:B------:R-:W2:Y:S02]  /*8da0*/  @!P0 SYNCS.PHASECHK.TRANS64 P0, [R0+URZ], R3 ;  /* 0x00000003000085a7 */ /* 0x000ea400080010ff */
[----:B--2---:R-:W-:Y:S05]  /*8db0*/  @!P0 BRA `(.L_x_171) ;  /* 0xfffffffc00f08947 */ /* 0x004fea000383ffff */
[----:B------:R-:W-:Y:S05]  /*8dc0*/  BRA `(.L_x_172) ;  /* 0xffffffa000c47947 */ /* 0x000fea000383ffff */
.L_x_52:
[----:B------:R-:W-:-:S07]  /*8dd0*/  MOV R0, UR5 ;  /* 0x0000000500007c02 */ /* 0x000fce0008000f00 */
.L_x_173:
[----:B-1----:R1:W2:Y:S02]  /*8de0*/  SYNCS.PHASECHK.TRANS64.TRYWAIT P0, [R0+URZ], R3 ;  /* 0x00000003000075a7 */ /* 0x0022a400080011ff */
[----:B--2---:R-:W-:Y:S05]  /*8df0*/  @!P0 NANOSLEEP.SYNCS 0x989680 ;  /* 0x009896800000895d */ /* 0x004fea0003900000 */
[----:B------:R-:W2:Y:S02]  /*8e00*/  @!P0 SYNCS.PHASECHK.TRANS64 P0, [R0+URZ], R3 ;  /* 0x00000003000085a7 */ /* 0x000ea400080010ff */
[----:B--2---:R-:W-:Y:S05]  /*8e10*/  @!P0 BRA `(.L_x_173) ;  /* 0xfffffffc00f08947 */ /* 0x004fea000383ffff */
[----:B------:R-:W-:Y:S05]  /*8e20*/  BRA `(.L_x_174) ;  /* 0xffffffa000d07947 */ /* 0x000fea000383ffff */
.L_x_53:
[----:B------:R-:W-:-:S07]  /*8e30*/  MOV R0, UR5 ;  /* 0x0000000500007c02 */ /* 0x000fce0008000f00 */
.L_x_175:
[----:B-1----:R1:W2:Y:S02]  /*8e40*/  SYNCS.PHASECHK.TRANS64.TRYWAIT P0, [R0+URZ], R3 ;  /* 0x00000003000075a7 */ /* 0x0022a400080011ff */
[----:B--2---:R-:W-:Y:S05]  /*8e50*/  @!P0 NANOSLEEP.SYNCS 0x989680 ;  /* 0x009896800000895d */ /* 0x004fea0003900000 */
[----:B------:R-:W2:Y:S02]  /*8e60*/  @!P0 SYNCS.PHASECHK.TRANS64 P0, [R0+URZ], R3 ;  /* 0x00000003000085a7 */ /* 0x000ea400080010ff */
[----:B--2---:R-:W-:Y:S05]  /*8e70*/  @!P0 BRA `(.L_x_175) ;  /* 0xfffffffc00f08947 */ /* 0x004fea000383ffff */
[----:B------:R-:W-:Y:S05]  /*8e80*/  BRA `(.L_x_176) ;  /* 0xffffffa000dc7947 */ /* 0x000fea000383ffff */
.L_x_54:
[----:B------:R-:W-:-:S07]  /*8e90*/  MOV R0, UR5 ;  /* 0x0000000500007c02 */ /* 0x000fce0008000f00 */
.L_x_177:
[----:B-1----:R1:W2:Y:S02]  /*8ea0*/  SYNCS.PHASECHK.TRANS64.TRYWAIT P0, [R0+URZ], R3 ;  /* 0x00000003000075a7 */ /* 0x0022a400080011ff */
[----:B--2---:R-:W-:Y:S05]  /*8eb0*/  @!P0 NANOSLEEP.SYNCS 0x989680 ;  /* 0x009896800000895d */ /* 0x004fea0003900000 */
[----:B------:R-:W2:Y:S02]  /*8ec0*/  @!P0 SYNCS.PHASECHK.TRANS64 P0, [R0+URZ], R3 ;  /* 0x00000003000085a7 */ /* 0x000ea400080010ff */
[----:B--2---:R-:W-:Y:S05]  /*8ed0*/  @!P0 BRA `(.L_x_177) ;  /* 0xfffffffc00f08947 */ /* 0x004fea000383ffff */
[----:B------:R-:W-:Y:S05]  /*8ee0*/  BRA `(.L_x_178) ;  /* 0xffffffa000e87947 */ /* 0x000fea000383ffff */
.L_x_55:
[----:B------:R-:W-:-:S07]  /*8ef0*/  MOV R0, UR5 ;  /* 0x0000000500007c02 */ /* 0x000fce0008000f00 */
.L_x_179:
[----:B-1----:R1:W2:Y:S02]  /*8f00*/  SYNCS.PHASECHK.TRANS64.TRYWAIT P0, [R0+URZ], R3 ;  /* 0x00000003000075a7 */ /* 0x0022a400080011ff */
[----:B--2---:R-:W-:Y:S05]  /*8f10*/  @!P0 NANOSLEEP.SYNCS 0x989680 ;  /* 0x009896800000895d */ /* 0x004fea0003900000 */
[----:B------:R-:W2:Y:S02]  /*8f20*/  @!P0 SYNCS.PHASECHK.TRANS64 P0, [R0+URZ], R3 ;  /* 0x00000003000085a7 */ /* 0x000ea400080010ff */
[----:B--2---:R-:W-:Y:S05]  /*8f30*/  @!P0 BRA `(.L_x_179) ;  /* 0xfffffffc00f08947 */ /* 0x004fea000383ffff */
[----:B------:R-:W-:Y:S05]  /*8f40*/  BRA `(.L_x_180) ;  /* 0xffffffa000f47947 */ /* 0x000fea000383ffff */
.L_x_56:
[----:B------:R-:W-:-:S07]  /*8f50*/  MOV R0, UR5 ;  /* 0x0000000500007c02 */ /* 0x000fce0008000f00 */
.L_x_181:
[----:B-1----:R1:W2:Y:S02]  /*8f60*/  SYNCS.PHASECHK.TRANS64.TRYWAIT P0, [R0+URZ], R3 ;  /* 0x00000003000075a7 */ /* 0x0022a400080011ff */
[----:B--2---:R-:W-:Y:S05]  /*8f70*/  @!P0 NANOSLEEP.SYNCS 0x989680 ;  /* 0x009896800000895d */ /* 0x004fea0003900000 */
[----:B------:R-:W2:Y:S02]  /*8f80*/  @!P0 SYNCS.PHASECHK.TRANS64 P0, [R0+URZ], R3 ;  /* 0x00000003000085a7 */ /* 0x000ea400080010ff */
[----:B--2---:R-:W-:Y:S05]  /*8f90*/  @!P0 BRA `(.L_x_181) ;  /* 0xfffffffc00f08947 */ /* 0x004fea000383ffff */
[----:B------:R-:W-:Y:S05]  /*8fa0*/  BRA `(.L_x_182) ;  /* 0xffffffa400007947 */ /* 0x000fea000383ffff */
.L_x_57:
[----:B------:R-:W-:-:S07]  /*8fb0*/  MOV R0, UR5 ;  /* 0x0000000500007c02 */ /* 0x000fce0008000f00 */
.L_x_183:
[----:B-1----:R1:W2:Y:S02]  /*8fc0*/  SYNCS.PHASECHK.TRANS64.TRYWAIT P0, [R0+URZ], R3 ;  /* 0x00000003000075a7 */ /* 0x0022a400080011ff */
[----:B--2---:R-:W-:Y:S05]  /*8fd0*/  @!P0 NANOSLEEP.SYNCS 0x989680 ;  /* 0x009896800000895d */ /* 0x004fea0003900000 */
[----:B------:R-:W2:Y:S02]  /*8fe0*/  @!P0 SYNCS.PHASECHK.TRANS64 P0, [R0+URZ], R3 ;  /* 0x00000003000085a7 */ /* 0x000ea400080010ff */
[----:B--2---:R-:W-:Y:S05]  /*8ff0*/  @!P0 BRA `(.L_x_183) ;  /* 0xfffffffc00f08947 */ /* 0x004fea000383ffff */
[----:B------:R-:W-:Y:S05]  /*9000*/  BRA `(.L_x_184) ;  /* 0xffffffa4000c7947 */ /* 0x000fea000383ffff */
.L_x_58:
[----:B------:R-:W-:-:S07]  /*9010*/  MOV R0, UR5 ;  /* 0x0000000500007c02 */ /* 0x000fce0008000f00 */
.L_x_185:
[----:B-1----:R1:W2:Y:S02]  /*9020*/  SYNCS.PHASECHK.TRANS64.TRYWAIT P0, [R0+URZ], R3 ;  /* 0x00000003000075a7 */ /* 0x0022a400080011ff */
[----:B--2---:R-:W-:Y:S05]  /*9030*/  @!P0 NANOSLEEP.SYNCS 0x989680 ;  /* 0x009896800000895d */ /* 0x004fea0003900000 */
[----:B------:R-:W2:Y:S02]  /*9040*/  @!P0 SYNCS.PHASECHK.TRANS64 P0, [R0+URZ], R3 ;  /* 0x00000003000085a7 */ /* 0x000ea400080010ff */
[----:B--2---:R-:W-:Y:S05]  /*9050*/  @!P0 BRA `(.L_x_185) ;  /* 0xfffffffc00f08947 */ /* 0x004fea000383ffff */
[----:B------:R-:W-:Y:S05]  /*9060*/  BRA `(.L_x_186) ;  /* 0xffffffa400187947 */ /* 0x000fea000383ffff */
.L_x_59:
[----:B------:R-:W-:-:S07]  /*9070*/  MOV R0, UR5 ;  /* 0x0000000500007c02 */ /* 0x000fce0008000f00 */
.L_x_187:
[----:B-1----:R1:W2:Y:S02]  /*9080*/  SYNCS.PHASECHK.TRANS64.TRYWAIT P0, [R0+URZ], R3 ;  /* 0x00000003000075a7 */ /* 0x0022a400080011ff */
[----:B--2---:R-:W-:Y:S05]  /*9090*/  @!P0 NANOSLEEP.SYNCS 0x989680 ;  /* 0x009896800000895d */ /* 0x004fea0003900000 */
[----:B------:R-:W2:Y:S02]  /*90a0*/  @!P0 SYNCS.PHASECHK.TRANS64 P0, [R0+URZ], R3 ;  /* 0x00000003000085a7 */ /* 0x000ea400080010ff */
[----:B--2---:R-:W-:Y:S05]  /*90b0*/  @!P0 BRA `(.L_x_187) ;  /* 0xfffffffc00f08947 */ /* 0x004fea000383ffff */
[----:B------:R-:W-:Y:S05]  /*90c0*/  BRA `(.L_x_188) ;  /* 0xffffffa400247947 */ /* 0x000fea000383ffff */
.L_x_60:
[----:B------:R-:W-:-:S07]  /*90d0*/  MOV R0, UR5 ;  /* 0x0000000500007c02 */ /* 0x000fce0008000f00 */
.L_x_189:
[----:B-1----:R1:W2:Y:S02]  /*90e0*/  SYNCS.PHASECHK.TRANS64.TRYWAIT P0, [R0+URZ], R3 ;  /* 0x00000003000075a7 */ /* 0x0022a400080011ff */
[----:B--2---:R-:W-:Y:S05]  /*90f0*/  @!P0 NANOSLEEP.SYNCS 0x989680 ;  /* 0x009896800000895d */ /* 0x004fea0003900000 */
[----:B------:R-:W2:Y:S02]  /*9100*/  @!P0 SYNCS.PHASECHK.TRANS64 P0, [R0+URZ], R3 ;  /* 0x00000003000085a7 */ /* 0x000ea400080010ff */
[----:B--2---:R-:W-:Y:S05]  /*9110*/  @!P0 BRA `(.L_x_189) ;  /* 0xfffffffc00f08947 */ /* 0x004fea000383ffff */
[----:B------:R-:W-:Y:S05]  /*9120*/  BRA `(.L_x_190) ;  /* 0xffffffa400307947 */ /* 0x000fea000383ffff */
.L_x_61:
[----:B------:R-:W-:-:S07]  /*9130*/  MOV R0, UR5 ;  /* 0x0000000500007c02 */ /* 0x000fce0008000f00 */
.L_x_191:
[----:B-1----:R1:W2:Y:S02]  /*9140*/  SYNCS.PHASECHK.TRANS64.TRYWAIT P0, [R0+URZ], R3 ;  /* 0x00000003000075a7 */ /* 0x0022a400080011ff */
[----:B--2---:R-:W-:Y:S05]  /*9150*/  @!P0 NANOSLEEP.SYNCS 0x989680 ;  /* 0x009896800000895d */ /* 0x004fea0003900000 */
[----:B------:R-:W2:Y:S02]  /*9160*/  @!P0 SYNCS.PHASECHK.TRANS64 P0, [R0+URZ], R3 ;  /* 0x00000003000085a7 */ /* 0x000ea400080010ff */
[----:B--2---:R-:W-:Y:S05]  /*9170*/  @!P0 BRA `(.L_x_191) ;  /* 0xfffffffc00f08947 */ /* 0x004fea000383ffff */
[----:B------:R-:W-:Y:S05]  /*9180*/  BRA `(.L_x_192) ;  /* 0xffffffa4003c7947 */ /* 0x000fea000383ffff */
.L_x_62:
[----:B------:R-:W-:-:S07]  /*9190*/  MOV R0, UR5 ;  /* 0x0000000500007c02 */ /* 0x000fce0008000f00 */
.L_x_193:
[----:B-1----:R1:W2:Y:S02]  /*91a0*/  SYNCS.PHASECHK.TRANS64.TRYWAIT P0, [R0+URZ], R3 ;  /* 0x00000003000075a7 */ /* 0x0022a400080011ff */
[----:B--2---:R-:W-:Y:S05]  /*91b0*/  @!P0 NANOSLEEP.SYNCS 0x989680 ;  /* 0x009896800000895d */ /* 0x004fea0003900000 */
[----:B------:R-:W2:Y:S02]  /*91c0*/  @!P0 SYNCS.PHASECHK.TRANS64 P0, [R0+URZ], R3 ;  /* 0x00000003000085a7 */ /* 0x000ea400080010ff */
[----:B--2---:R-:W-:Y:S05]  /*91d0*/  @!P0 BRA `(.L_x_193) ;  /* 0xfffffffc00f08947 */ /* 0x004fea000383ffff */
[----:B------:R-:W-:Y:S05]  /*91e0*/  BRA `(.L_x_194) ;  /* 0xffffffa400487947 */ /* 0x000fea000383ffff */
.L_x_63:
[----:B------:R-:W-:-:S07]  /*91f0*/  MOV R0, UR5 ;  /* 0x0000000500007c02 */ /* 0x000fce0008000f00 */
.L_x_195:
[----:B-1----:R1:W2:Y:S02]  /*9200*/  SYNCS.PHASECHK.TRANS64.TRYWAIT P0, [R0+URZ], R3 ;  /* 0x00000003000075a7 */ /* 0x0022a400080011ff */
[----:B--2---:R-:W-:Y:S05]  /*9210*/  @!P0 NANOSLEEP.SYNCS 0x989680 ;  /* 0x009896800000895d */ /* 0x004fea0003900000 */
[----:B------:R-:W2:Y:S02]  /*9220*/  @!P0 SYNCS.PHASECHK.TRANS64 P0, [R0+URZ], R3 ;  /* 0x00000003000085a7 */ /* 0x000ea400080010ff */
[----:B--2---:R-:W-:Y:S05]  /*9230*/  @!P0 BRA `(.L_x_195) ;  /* 0xfffffffc00f08947 */ /* 0x004fea000383ffff */
[----:B------:R-:W-:Y:S05]  /*9240*/  BRA `(.L_x_196) ;  /* 0xffffffa400547947 */ /* 0x000fea000383ffff */
.L_x_64:
[----:B------:R-:W-:-:S07]  /*9250*/  MOV R0, UR5 ;  /* 0x0000000500007c02 */ /* 0x000fce0008000f00 */
.L_x_197:
[----:B-1----:R1:W2:Y:S02]  /*9260*/  SYNCS.PHASECHK.TRANS64.TRYWAIT P0, [R0+URZ], R3 ;  /* 0x00000003000075a7 */ /* 0x0022a400080011ff */
[----:B--2---:R-:W-:Y:S05]  /*9270*/  @!P0 NANOSLEEP.SYNCS 0x989680 ;  /* 0x009896800000895d */ /* 0x004fea0003900000 */
[----:B------:R-:W2:Y:S02]  /*9280*/  @!P0 SYNCS.PHASECHK.TRANS64 P0, [R0+URZ], R3 ;  /* 0x00000003000085a7 */ /* 0x000ea400080010ff */
[----:B--2---:R-:W-:Y:S05]  /*9290*/  @!P0 BRA `(.L_x_197) ;  /* 0xfffffffc00f08947 */ /* 0x004fea000383ffff */
[----:B------:R-:W-:Y:S05]  /*92a0*/  BRA `(.L_x_198) ;  /* 0xffffffa400607947 */ /* 0x000fea000383ffff */
.L_x_65:
[----:B------:R-:W-:-:S07]  /*92b0*/  MOV R0, UR5 ;  /* 0x0000000500007c02 */ /* 0x000fce0008000f00 */
.L_x_199:
[----:B-1----:R1:W2:Y:S02]  /*92c0*/  SYNCS.PHASECHK.TRANS64.TRYWAIT P0, [R0+URZ], R3 ;  /* 0x00000003000075a7 */ /* 0x0022a400080011ff */
[----:B--2---:R-:W-:Y:S05]  /*92d0*/  @!P0 NANOSLEEP.SYNCS 0x989680 ;  /* 0x009896800000895d */ /* 0x004fea0003900000 */
[----:B------:R-:W2:Y:S02]  /*92e0*/  @!P0 SYNCS.PHASECHK.TRANS64 P0, [R0+URZ], R3 ;  /* 0x00000003000085a7 */ /* 0x000ea400080010ff */
[----:B--2---:R-:W-:Y:S05]  /*92f0*/  @!P0 BRA `(.L_x_199) ;  /* 0xfffffffc00f08947 */ /* 0x004fea000383ffff */
[----:B------:R-:W-:Y:S05]  /*9300*/  BRA `(.L_x_200) ;  /* 0xffffffa4006c7947 */ /* 0x000fea000383ffff */
.L_x_66:
[----:B------:R-:W-:-:S07]  /*9310*/  MOV R0, UR5 ;  /* 0x0000000500007c02 */ /* 0x000fce0008000f00 */
.L_x_201:
[----:B-1----:R1:W2:Y:S02]  /*9320*/  SYNCS.PHASECHK.TRANS64.TRYWAIT P0, [R0+URZ], R3 ;  /* 0x00000003000075a7 */ /* 0x0022a400080011ff */
[----:B--2---:R-:W-:Y:S05]  /*9330*/  @!P0 NANOSLEEP.SYNCS 0x989680 ;  /* 0x009896800000895d */ /* 0x004fea0003900000 */
[----:B------:R-:W2:Y:S02]  /*9340*/  @!P0 SYNCS.PHASECHK.TRANS64 P0, [R0+URZ], R3 ;  /* 0x00000003000085a7 */ /* 0x000ea400080010ff */
[----:B--2---:R-:W-:Y:S05]  /*9350*/  @!P0 BRA `(.L_x_201) ;  /* 0xfffffffc00f08947 */ /* 0x004fea000383ffff */
[----:B------:R-:W-:Y:S05]  /*9360*/  BRA `(.L_x_202) ;  /* 0xffffffa400787947 */ /* 0x000fea000383ffff */
.L_x_67:
[----:B------:R-:W-:-:S07]  /*9370*/  MOV R0, UR5 ;  /* 0x0000000500007c02 */ /* 0x000fce0008000f00 */
.L_x_203:
[----:B-1----:R1:W2:Y:S02]  /*9380*/  SYNCS.PHASECHK.TRANS64.TRYWAIT P0, [R0+URZ], R3 ;  /* 0x00000003000075a7 */ /* 0x0022a400080011ff */
[----:B--2---:R-:W-:Y:S05]  /*9390*/  @!P0 NANOSLEEP.SYNCS 0x989680 ;  /* 0x009896800000895d */ /* 0x004fea0003900000 */
[----:B------:R-:W2:Y:S02]  /*93a0*/  @!P0 SYNCS.PHASECHK.TRANS64 P0, [R0+URZ], R3 ;  /* 0x00000003000085a7 */ /* 0x000ea400080010ff */
[----:B--2---:R-:W-:Y:S05]  /*93b0*/  @!P0 BRA `(.L_x_203) ;  /* 0xfffffffc00f08947 */ /* 0x004fea000383ffff */
[----:B------:R-:W-:Y:S05]  /*93c0*/  BRA `(.L_x_204) ;  /* 0xffffffa400847947 */ /* 0x000fea000383ffff */
.L_x_68:
[----:B------:R-:W-:-:S07]  /*93d0*/  MOV R0, UR5 ;  /* 0x0000000500007c02 */ /* 0x000fce0008000f00 */
.L_x_205:
[----:B-1----:R1:W2:Y:S02]  /*93e0*/  SYNCS.PHASECHK.TRANS64.TRYWAIT P0, [R0+URZ], R3 ;  /* 0x00000003000075a7 */ /* 0x0022a400080011ff */
[----:B--2---:R-:W-:Y:S05]  /*93f0*/  @!P0 NANOSLEEP.SYNCS 0x989680 ;  /* 0x009896800000895d */ /* 0x004fea0003900000 */
[----:B------:R-:W2:Y:S02]  /*9400*/  @!P0 SYNCS.PHASECHK.TRANS64 P0, [R0+URZ], R3 ;  /* 0x00000003000085a7 */ /* 0x000ea400080010ff */
[----:B--2---:R-:W-:Y:S05]  /*9410*/  @!P0 BRA `(.L_x_205) ;  /* 0xfffffffc00f08947 */ /* 0x004fea000383ffff */
[----:B------:R-:W-:Y:S05]  /*9420*/  BRA `(.L_x_206) ;  /* 0xffffffa400907947 */ /* 0x000fea000383ffff */
.L_x_69:
[----:B------:R-:W-:-:S07]  /*9430*/  MOV R0, UR5 ;  /* 0x0000000500007c02 */ /* 0x000fce0008000f00 */
.L_x_207:
[----:B-1----:R1:W2:Y:S02]  /*9440*/  SYNCS.PHASECHK.TRANS64.TRYWAIT P0, [R0+URZ], R3 ;  /* 0x00000003000075a7 */ /* 0x0022a400080011ff */
[----:B--2---:R-:W-:Y:S05]  /*9450*/  @!P0 NANOSLEEP.SYNCS 0x989680 ;  /* 0x009896800000895d */ /* 0x004fea0003900000 */
[----:B------:R-:W2:Y:S02]  /*9460*/  @!P0 SYNCS.PHASECHK.TRANS64 P0, [R0+URZ], R3 ;  /* 0x00000003000085a7 */ /* 0x000ea400080010ff */
[----:B--2---:R-:W-:Y:S05]  /*9470*/  @!P0 BRA `(.L_x_207) ;  /* 0xfffffffc00f08947 */ /* 0x004fea000383ffff */
[----:B------:R-:W-:Y:S05]  /*9480*/  BRA `(.L_x_208) ;  /* 0xffffffa4009c7947 */ /* 0x000fea000383ffff */
.L_x_70:
[----:B------:R-:W-:-:S07]  /*9490*/  MOV R0, UR5 ;  /* 0x0000000500007c02 */ /* 0x000fce0008000f00 */
.L_x_209:
[----:B-1----:R1:W2:Y:S02]  /*94a0*/  SYNCS.PHASECHK.TRANS64.TRYWAIT P0, [R0+URZ], R3 ;  /* 0x00000003000075a7 */ /* 0x0022a400080011ff */
[----:B--2---:R-:W-:Y:S05]  /*94b0*/  @!P0 NANOSLEEP.SYNCS 0x989680 ;  /* 0x009896800000895d */ /* 0x004fea0003900000 */
[----:B------:R-:W2:Y:S02]  /*94c0*/  @!P0 SYNCS.PHASECHK.TRANS64 P0, [R0+URZ], R3 ;  /* 0x00000003000085a7 */ /* 0x000ea400080010ff */
[----:B--2---:R-:W-:Y:S05]  /*94d0*/  @!P0 BRA `(.L_x_209) ;  /* 0xfffffffc00f08947 */ /* 0x004fea000383ffff */
[----:B------:R-:W-:Y:S05]  /*94e0*/  BRA `(.L_x_210) ;  /* 0xffffffa400a87947 */ /* 0x000fea000383ffff */
.L_x_71:
[----:B------:R-:W-:-:S07]  /*94f0*/  MOV R0, UR5 ;  /* 0x0000000500007c02 */ /* 0x000fce0008000f00 */
.L_x_211:
[----:B-1----:R1:W2:Y:S02]  /*9500*/  SYNCS.PHASECHK.TRANS64.TRYWAIT P0, [R0+URZ], R3 ;  /* 0x00000003000075a7 */ /* 0x0022a400080011ff */
[----:B--2---:R-:W-:Y:S05]  /*9510*/  @!P0 NANOSLEEP.SYNCS 0x989680 ;  /* 0x009896800000895d */ /* 0x004fea0003900000 */
[----:B------:R-:W2:Y:S02]  /*9520*/  @!P0 SYNCS.PHASECHK.TRANS64 P0, [R0+URZ], R3 ;  /* 0x00000003000085a7 */ /* 0x000ea400080010ff */
[----:B--2---:R-:W-:Y:S05]  /*9530*/  @!P0 BRA `(.L_x_211) ;  /* 0xfffffffc00f08947 */ /* 0x004fea000383ffff */
[----:B------:R-:W-:Y:S05]  /*9540*/  BRA `(.L_x_212) ;  /* 0xffffffa400b47947 */ /* 0x000fea000383ffff */
.L_x_72:
[----:B------:R-:W-:-:S07]  /*9550*/  MOV R0, UR5 ;  /* 0x0000000500007c02 */ /* 0x000fce0008000f00 */
.L_x_213:
[----:B-1----:R1:W2:Y:S02]  /*9560*/  SYNCS.PHASECHK.TRANS64.TRYWAIT P0, [R0+URZ], R3 ;  /* 0x00000003000075a7 */ /* 0x0022a400080011ff */
[----:B--2---:R-:W-:Y:S05]  /*9570*/  @!P0 NANOSLEEP.SYNCS 0x989680 ;  /* 0x009896800000895d */ /* 0x004fea0003900000 */
[----:B------:R-:W2:Y:S02]  /*9580*/  @!P0 SYNCS.PHASECHK.TRANS64 P0, [R0+URZ], R3 ;  /* 0x00000003000085a7 */ /* 0x000ea400080010ff */
[----:B--2---:R-:W-:Y:S05]  /*9590*/  @!P0 BRA `(.L_x_213) ;  /* 0xfffffffc00f08947 */ /* 0x004fea000383ffff */
[----:B------:R-:W-:Y:S05]  /*95a0*/  BRA `(.L_x_214) ;  /* 0xffffffa400c07947 */ /* 0x000fea000383ffff */
.L_x_73:
[----:B------:R-:W-:-:S07]  /*95b0*/  MOV R0, UR5 ;  /* 0x0000000500007c02 */ /* 0x000fce0008000f00 */
.L_x_215:
[----:B-1----:R1:W2:Y:S02]  /*95c0*/  SYNCS.PHASECHK.TRANS64.TRYWAIT P0, [R0+URZ], R3 ;  /* 0x00000003000075a7 */ /* 0x0022a400080011ff */
[----:B--2---:R-:W-:Y:S05]  /*95d0*/  @!P0 NANOSLEEP.SYNCS 0x989680 ;  /* 0x009896800000895d */ /* 0x004fea0003900000 */
[----:B------:R-:W2:Y:S02]  /*95e0*/  @!P0 SYNCS.PHASECHK.TRANS64 P0, [R0+URZ], R3 ;  /* 0x00000003000085a7 */ /* 0x000ea400080010ff */
[----:B--2---:R-:W-:Y:S05]  /*95f0*/  @!P0 BRA `(.L_x_215) ;  /* 0xfffffffc00f08947 */ /* 0x004fea000383ffff */
[----:B------:R-:W-:Y:S05]  /*9600*/  BRA `(.L_x_216) ;  /* 0xffffffa400cc7947 */ /* 0x000fea000383ffff */
.L_x_74:
[----:B------:R-:W-:-:S07]  /*9610*/  MOV R0, UR5 ;  /* 0x0000000500007c02 */ /* 0x000fce0008000f00 */
.L_x_217:
[----:B-1----:R1:W2:Y:S02]  /*9620*/  SYNCS.PHASECHK.TRANS64.TRYWAIT P0, [R0+URZ], R3 ;  /* 0x00000003000075a7 */ /* 0x0022a400080011ff */
[----:B--2---:R-:W-:Y:S05]  /*9630*/  @!P0 NANOSLEEP.SYNCS 0x989680 ;  /* 0x009896800000895d */ /* 0x004fea0003900000 */
[----:B------:R-:W2:Y:S02]  /*9640*/  @!P0 SYNCS.PHASECHK.TRANS64 P0, [R0+URZ], R3 ;  /* 0x00000003000085a7 */ /* 0x000ea400080010ff */
[----:B--2---:R-:W-:Y:S05]  /*9650*/  @!P0 BRA `(.L_x_217) ;  /* 0xfffffffc00f08947 */ /* 0x004fea000383ffff */
[----:B------:R-:W-:Y:S05]  /*9660*/  BRA `(.L_x_218) ;  /* 0xffffffa400d87947 */ /* 0x000fea000383ffff */
.L_x_75:
[----:B------:R-:W-:-:S07]  /*9670*/  MOV R0, UR5 ;  /* 0x0000000500007c02 */ /* 0x000fce0008000f00 */
.L_x_219:
[----:B-1----:R1:W2:Y:S02]  /*9680*/  SYNCS.PHASECHK.TRANS64.TRYWAIT P0, [R0+URZ], R3 ;  /* 0x00000003000075a7 */ /* 0x0022a400080011ff */
[----:B--2---:R-:W-:Y:S05]  /*9690*/  @!P0 NANOSLEEP.SYNCS 0x989680 ;  /* 0x009896800000895d */ /* 0x004fea0003900000 */
[----:B------:R-:W2:Y:S02]  /*96a0*/  @!P0 SYNCS.PHASECHK.TRANS64 P0, [R0+URZ], R3 ;  /* 0x00000003000085a7 */ /* 0x000ea400080010ff */
[----:B--2---:R-:W-:Y:S05]  /*96b0*/  @!P0 BRA `(.L_x_219) ;  /* 0xfffffffc00f08947 */ /* 0x004fea000383ffff */
[----:B------:R-:W-:Y:S05]  /*96c0*/  BRA `(.L_x_220) ;  /* 0xffffffa400e47947 */ /* 0x000fea000383ffff */
.L_x_76:
[----:B------:R-:W-:-:S07]  /*96d0*/  MOV R0, UR5 ;  /* 0x0000000500007c02 */ /* 0x000fce0008000f00 */
.L_x_221:
[----:B-1----:R1:W2:Y:S02]  /*96e0*/  SYNCS.PHASECHK.TRANS64.TRYWAIT P0, [R0+URZ], R3 ;  /* 0x00000003000075a7 */ /* 0x0022a400080011ff */
[----:B--2---:R-:W-:Y:S05]  /*96f0*/  @!P0 NANOSLEEP.SYNCS 0x989680 ;  /* 0x009896800000895d */ /* 0x004fea0003900000 */
[----:B------:R-:W2:Y:S02]  /*9700*/  @!P0 SYNCS.PHASECHK.TRANS64 P0, [R0+URZ], R3 ;  /* 0x00000003000085a7 */ /* 0x000ea400080010ff */
[----:B--2---:R-:W-:Y:S05]  /*9710*/  @!P0 BRA `(.L_x_221) ;  /* 0xfffffffc00f08947 */ /* 0x004fea000383ffff */
[----:B------:R-:W-:Y:S05]  /*9720*/  BRA `(.L_x_222) ;  /* 0xffffffa400f07947 */ /* 0x000fea000383ffff */
.L_x_77:
[----:B------:R-:W-:-:S07]  /*9730*/  MOV R0, UR5 ;  /* 0x0000000500007c02 */ /* 0x000fce0008000f00 */
.L_x_223:
[----:B-1----:R1:W2:Y:S02]  /*9740*/  SYNCS.PHASECHK.TRANS64.TRYWAIT P0, [R0+URZ], R3 ;  /* 0x00000003000075a7 */ /* 0x0022a400080011ff */
[----:B--2---:R-:W-:Y:S05]  /*9750*/  @!P0 NANOSLEEP.SYNCS 0x989680 ;  /* 0x009896800000895d */ /* 0x004fea0003900000 */
[----:B------:R-:W2:Y:S02]  /*9760*/  @!P0 SYNCS.PHASECHK.TRANS64 P0, [R0+URZ], R3 ;  /* 0x00000003000085a7 */ /* 0x000ea400080010ff */
[----:B--2---:R-:W-:Y:S05]  /*9770*/  @!P0 BRA `(.L_x_223) ;  /* 0xfffffffc00f08947 */ /* 0x004fea000383ffff */
[----:B------:R-:W-:Y:S05]  /*9780*/  BRA `(.L_x_224) ;  /* 0xffffffa400fc7947 */ /* 0x000fea000383ffff */
.L_x_78:
[----:B------:R-:W-:-:S07]  /*9790*/  MOV R0, UR5 ;  /* 0x0000000500007c02 */ /* 0x000fce0008000f00 */
.L_x_225:
[----:B-1----:R1:W2:Y:S02]  /*97a0*/  SYNCS.PHASECHK.TRANS64.TRYWAIT P0, [R0+URZ], R3 ;  /* 0x00000003000075a7 */ /* 0x0022a400080011ff */
[----:B--2---:R-:W-:Y:S05]  /*97b0*/  @!P0 NANOSLEEP.SYNCS 0x989680 ;  /* 0x009896800000895d */ /* 0x004fea0003900000 */
[----:B------:R-:W2:Y:S02]  /*97c0*/  @!P0 SYNCS.PHASECHK.TRANS64 P0, [R0+URZ], R3 ;  /* 0x00000003000085a7 */ /* 0x000ea400080010ff */
[----:B--2---:R-:W-:Y:S05]  /*97d0*/  @!P0 BRA `(.L_x_225) ;  /* 0xfffffffc00f08947 */ /* 0x004fea000383ffff */
[----:B------:R-:W-:Y:S05]  /*97e0*/  BRA `(.L_x_226) ;  /* 0xffffffa800087947 */ /* 0x000fea000383ffff */
.L_x_79:
[----:B------:R-:W-:-:S07]  /*97f0*/  MOV R0, UR5 ;  /* 0x0000000500007c02 */ /* 0x000fce0008000f00 */
.L_x_227:
[----:B-1----:R1:W2:Y:S02]  /*9800*/  SYNCS.PHASECHK.TRANS64.TRYWAIT P0, [R0+URZ], R3 ;  /* 0x00000003000075a7 */ /* 0x0022a400080011ff */
[----:B--2---:R-:W-:Y:S05]  /*9810*/  @!P0 NANOSLEEP.SYNCS 0x989680 ;  /* 0x009896800000895d */ /* 0x004fea0003900000 */
[----:B------:R-:W2:Y:S02]  /*9820*/  @!P0 SYNCS.PHASECHK.TRANS64 P0, [R0+URZ], R3 ;  /* 0x00000003000085a7 */ /* 0x000ea400080010ff */
[----:B--2---:R-:W-:Y:S05]  /*9830*/  @!P0 BRA `(.L_x_227) ;  /* 0xfffffffc00f08947 */ /* 0x004fea000383ffff */
[----:B------:R-:W-:Y:S05]  /*9840*/  BRA `(.L_x_228) ;  /* 0xffffffa800147947 */ /* 0x000fea000383ffff */
.L_x_80:
[----:B------:R-:W-:-:S07]  /*9850*/  MOV R0, UR5 ;  /* 0x0000000500007c02 */ /* 0x000fce0008000f00 */
.L_x_229:
[----:B-1----:R1:W2:Y:S02]  /*9860*/  SYNCS.PHASECHK.TRANS64.TRYWAIT P0, [R0+URZ], R3 ;  /* 0x00000003000075a7 */ /* 0x0022a400080011ff */
[----:B--2---:R-:W-:Y:S05]  /*9870*/  @!P0 NANOSLEEP.SYNCS 0x989680 ;  /* 0x009896800000895d */ /* 0x004fea0003900000 */
[----:B------:R-:W2:Y:S02]  /*9880*/  @!P0 SYNCS.PHASECHK.TRANS64 P0, [R0+URZ], R3 ;  /* 0x00000003000085a7 */ /* 0x000ea400080010ff */
[----:B--2---:R-:W-:Y:S05]  /*9890*/  @!P0 BRA `(.L_x_229) ;  /* 0xfffffffc00f08947 */ /* 0x004fea000383ffff */
[----:B------:R-:W-:Y:S05]  /*98a0*/  BRA `(.L_x_230) ;  /* 0xffffffa800207947 */ /* 0x000fea000383ffff */
.L_x_81:
[----:B------:R-:W-:-:S07]  /*98b0*/  MOV R0, UR5 ;  /* 0x0000000500007c02 */ /* 0x000fce0008000f00 */
.L_x_231:
[----:B-1----:R1:W2:Y:S02]  /*98c0*/  SYNCS.PHASECHK.TRANS64.TRYWAIT P0, [R0+URZ], R3 ;  /* 0x00000003000075a7 */ /* 0x0022a400080011ff */
[----:B--2---:R-:W-:Y:S05]  /*98d0*/  @!P0 NANOSLEEP.SYNCS 0x989680 ;  /* 0x009896800000895d */ /* 0x004fea0003900000 */
[----:B------:R-:W2:Y:S02]  /*98e0*/  @!P0 SYNCS.PHASECHK.TRANS64 P0, [R0+URZ], R3 ;  /* 0x00000003000085a7 */ /* 0x000ea400080010ff */
[----:B--2---:R-:W-:Y:S05]  /*98f0*/  @!P0 BRA `(.L_x_231) ;  /* 0xfffffffc00f08947 */ /* 0x004fea000383ffff */
[----:B------:R-:W-:Y:S05]  /*9900*/  BRA `(.L_x_232) ;  /* 0xffffffa8002c7947 */ /* 0x000fea000383ffff */
.L_x_82:
[----:B------:R-:W-:-:S07]  /*9910*/  MOV R0, UR5 ;  /* 0x0000000500007c02 */ /* 0x000fce0008000f00 */
.L_x_233:
[----:B-1----:R1:W2:Y:S02]  /*9920*/  SYNCS.PHASECHK.TRANS64.TRYWAIT P0, [R0+URZ], R3 ;  /* 0x00000003000075a7 */ /* 0x0022a400080011ff */
[----:B--2---:R-:W-:Y:S05]  /*9930*/  @!P0 NANOSLEEP.SYNCS 0x989680 ;  /* 0x009896800000895d */ /* 0x004fea0003900000 */
[----:B------:R-:W2:Y:S02]  /*9940*/  @!P0 SYNCS.PHASECHK.TRANS64 P0, [R0+URZ], R3 ;  /* 0x00000003000085a7 */ /* 0x000ea400080010ff */
[----:B--2---:R-:W-:Y:S05]  /*9950*/  @!P0 BRA `(.L_x_233) ;  /* 0xfffffffc00f08947 */ /* 0x004fea000383ffff */
[----:B------:R-:W-:Y:S05]  /*9960*/  BRA `(.L_x_234) ;  /* 0xffffffa800387947 */ /* 0x000fea000383ffff */
.L_x_83:
[----:B------:R-:W-:-:S07]  /*9970*/  MOV R0, UR5 ;  /* 0x0000000500007c02 */ /* 0x000fce0008000f00 */
.L_x_235:
[----:B-1----:R1:W2:Y:S02]  /*9980*/  SYNCS.PHASECHK.TRANS64.TRYWAIT P0, [R0+URZ], R3 ;  /* 0x00000003000075a7 */ /* 0x0022a400080011ff */
[----:B--2---:R-:W-:Y:S05]  /*9990*/  @!P0 NANOSLEEP.SYNCS 0x989680 ;  /* 0x009896800000895d */ /* 0x004fea0003900000 */
[----:B------:R-:W2:Y:S02]  /*99a0*/  @!P0 SYNCS.PHASECHK.TRANS64 P0, [R0+URZ], R3 ;  /* 0x00000003000085a7 */ /* 0x000ea400080010ff */
[----:B--2---:R-:W-:Y:S05]  /*99b0*/  @!P0 BRA `(.L_x_235) ;  /* 0xfffffffc00f08947 */ /* 0x004fea000383ffff */
[----:B------:R-:W-:Y:S05]  /*99c0*/  BRA `(.L_x_236) ;  /* 0xffffffa800447947 */ /* 0x000fea000383ffff */
.L_x_84:
[----:B------:R-:W-:-:S07]  /*99d0*/  MOV R0, UR5 ;  /* 0x0000000500007c02 */ /* 0x000fce0008000f00 */
.L_x_237:
[----:B-1----:R1:W2:Y:S02]  /*99e0*/  SYNCS.PHASECHK.TRANS64.TRYWAIT P0, [R0+URZ], R3 ;  /* 0x00000003000075a7 */ /* 0x0022a400080011ff */
[----:B--2---:R-:W-:Y:S05]  /*99f0*/  @!P0 NANOSLEEP.SYNCS 0x989680 ;  /* 0x009896800000895d */ /* 0x004fea0003900000 */
[----:B------:R-:W2:Y:S02]  /*9a00*/  @!P0 SYNCS.PHASECHK.TRANS64 P0, [R0+URZ], R3 ;  /* 0x00000003000085a7 */ /* 0x000ea400080010ff */
[----:B--2---:R-:W-:Y:S05]  /*9a10*/  @!P0 BRA `(.L_x_237) ;  /* 0xfffffffc00f08947 */ /* 0x004fea000383ffff */
[----:B------:R-:W-:Y:S05]  /*9a20*/  BRA `(.L_x_238) ;  /* 0xffffffa800507947 */ /* 0x000fea000383ffff */
.L_x_85:
[----:B------:R-:W-:-:S07]  /*9a30*/  MOV R0, UR5 ;  /* 0x0000000500007c02 */ /* 0x000fce0008000f00 */
.L_x_239:
[----:B-1----:R1:W2:Y:S02]  /*9a40*/  SYNCS.PHASECHK.TRANS64.TRYWAIT P0, [R0+URZ], R3 ;  /* 0x00000003000075a7 */ /* 0x0022a400080011ff */
[----:B--2---:R-:W-:Y:S05]  /*9a50*/  @!P0 NANOSLEEP.SYNCS 0x989680 ;  /* 0x009896800000895d */ /* 0x004fea0003900000 */
[----:B------:R-:W2:Y:S02]  /*9a60*/  @!P0 SYNCS.PHASECHK.TRANS64 P0, [R0+URZ], R3 ;  /* 0x00000003000085a7 */ /* 0x000ea400080010ff */
[----:B--2---:R-:W-:Y:S05]  /*9a70*/  @!P0 BRA `(.L_x_239) ;  /* 0xfffffffc00f08947 */ /* 0x004fea000383ffff */
[----:B------:R-:W-:Y:S05]  /*9a80*/  BRA `(.L_x_240) ;  /* 0xffffffa8005c7947 */ /* 0x000fea000383ffff */
.L_x_86:
[----:B------:R-:W-:-:S07]  /*9a90*/  MOV R0, UR5 ;  /* 0x0000000500007c02 */ /* 0x000fce0008000f00 */
.L_x_241:
[----:B-1----:R1:W2:Y:S02]  /*9aa0*/  SYNCS.PHASECHK.TRANS64.TRYWAIT P0, [R0+URZ], R3 ;  /* 0x00000003000075a7 */ /* 0x0022a400080011ff */
[----:B--2---:R-:W-:Y:S05]  /*9ab0*/  @!P0 NANOSLEEP.SYNCS 0x989680 ;  /* 0x009896800000895d */ /* 0x004fea0003900000 */
[----:B------:R-:W2:Y:S02]  /*9ac0*/  @!P0 SYNCS.PHASECHK.TRANS64 P0, [R0+URZ], R3 ;  /* 0x00000003000085a7 */ /* 0x000ea400080010ff */
[----:B--2---:R-:W-:Y:S05]  /*9ad0*/  @!P0 BRA `(.L_x_241) ;  /* 0xfffffffc00f08947 */ /* 0x004fea000383ffff */
[----:B------:R-:W-:Y:S05]  /*9ae0*/  BRA `(.L_x_242) ;  /* 0xffffffa800687947 */ /* 0x000fea000383ffff */
.L_x_87:
[----:B------:R-:W-:-:S07]  /*9af0*/  MOV R0, UR5 ;  /* 0x0000000500007c02 */ /* 0x000fce0008000f00 */
.L_x_243:
[----:B-1----:R1:W2:Y:S02]  /*9b00*/  SYNCS.PHASECHK.TRANS64.TRYWAIT P0, [R0+URZ], R3 ;  /* 0x00000003000075a7 */ /* 0x0022a400080011ff */
[----:B--2---:R-:W-:Y:S05]  /*9b10*/  @!P0 NANOSLEEP.SYNCS 0x989680 ;  /* 0x009896800000895d */ /* 0x004fea0003900000 */
[----:B------:R-:W2:Y:S02]  /*9b20*/  @!P0 SYNCS.PHASECHK.TRANS64 P0, [R0+URZ], R3 ;  /* 0x00000003000085a7 */ /* 0x000ea400080010ff */
[----:B--2---:R-:W-:Y:S05]  /*9b30*/  @!P0 BRA `(.L_x_243) ;  /* 0xfffffffc00f08947 */ /* 0x004fea000383ffff */
[----:B------:R-:W-:Y:S05]  /*9b40*/  BRA `(.L_x_244) ;  /* 0xffffffa800747947 */ /* 0x000fea000383ffff */
.L_x_88:
[----:B------:R-:W-:-:S07]  /*9b50*/  MOV R0, UR5 ;  /* 0x0000000500007c02 */ /* 0x000fce0008000f00 */
.L_x_245:
[----:B-1----:R1:W2:Y:S02]  /*9b60*/  SYNCS.PHASECHK.TRANS64.TRYWAIT P0, [R0+URZ], R3 ;  /* 0x00000003000075a7 */ /* 0x0022a400080011ff */
[----:B--2---:R-:W-:Y:S05]  /*9b70*/  @!P0 NANOSLEEP.SYNCS 0x989680 ;  /* 0x009896800000895d */ /* 0x004fea0003900000 */
[----:B------:R-:W2:Y:S02]  /*9b80*/  @!P0 SYNCS.PHASECHK.TRANS64 P0, [R0+URZ], R3 ;  /* 0x00000003000085a7 */ /* 0x000ea400080010ff */
[----:B--2---:R-:W-:Y:S05]  /*9b90*/  @!P0 BRA `(.L_x_245) ;  /* 0xfffffffc00f08947 */ /* 0x004fea000383ffff */
[----:B------:R-:W-:Y:S05]  /*9ba0*/  BRA `(.L_x_246) ;  /* 0xffffffa800807947 */ /* 0x000fea000383ffff */
.L_x_89:
[----:B------:R-:W-:-:S07]  /*9bb0*/  MOV R0, UR5 ;  /* 0x0000000500007c02 */ /* 0x000fce0008000f00 */
.L_x_247:
[----:B-1----:R1:W2:Y:S02]  /*9bc0*/  SYNCS.PHASECHK.TRANS64.TRYWAIT P0, [R0+URZ], R3 ;  /* 0x00000003000075a7 */ /* 0x0022a400080011ff */
[----:B--2---:R-:W-:Y:S05]  /*9bd0*/  @!P0 NANOSLEEP.SYNCS 0x989680 ;  /* 0x009896800000895d */ /* 0x004fea0003900000 */
[----:B------:R-:W2:Y:S02]  /*9be0*/  @!P0 SYNCS.PHASECHK.TRANS64 P0, [R0+URZ], R3 ;  /* 0x00000003000085a7 */ /* 0x000ea400080010ff */
[----:B--2---:R-:W-:Y:S05]  /*9bf0*/  @!P0 BRA `(.L_x_247) ;  /* 0xfffffffc00f08947 */ /* 0x004fea000383ffff */
[----:B------:R-:W-:Y:S05]  /*9c00*/  BRA `(.L_x_248) ;  /* 0xffffffa8008c7947 */ /* 0x000fea000383ffff */
.L_x_90:
[----:B------:R-:W-:-:S07]  /*9c10*/  MOV R0, UR5 ;  /* 0x0000000500007c02 */ /* 0x000fce0008000f00 */
.L_x_249:
[----:B-1----:R1:W2:Y:S02]  /*9c20*/  SYNCS.PHASECHK.TRANS64.TRYWAIT P0, [R0+URZ], R3 ;  /* 0x00000003000075a7 */ /* 0x0022a400080011ff */
[----:B--2---:R-:W-:Y:S05]  /*9c30*/  @!P0 NANOSLEEP.SYNCS 0x989680 ;  /* 0x009896800000895d */ /* 0x004fea0003900000 */
[----:B------:R-:W2:Y:S02]  /*9c40*/  @!P0 SYNCS.PHASECHK.TRANS64 P0, [R0+URZ], R3 ;  /* 0x00000003000085a7 */ /* 0x000ea400080010ff */
[----:B--2---:R-:W-:Y:S05]  /*9c50*/  @!P0 BRA `(.L_x_249) ;  /* 0xfffffffc00f08947 */ /* 0x004fea000383ffff */
[----:B------:R-:W-:Y:S05]  /*9c60*/  BRA `(.L_x_250) ;  /* 0xffffffa800987947 */ /* 0x000fea000383ffff */
.L_x_91:
[----:B------:R-:W-:-:S07]  /*9c70*/  MOV R0, UR5 ;  /* 0x0000000500007c02 */ /* 0x000fce0008000f00 */
.L_x_251:
[----:B-1----:R1:W2:Y:S02]  /*9c80*/  SYNCS.PHASECHK.TRANS64.TRYWAIT P0, [R0+URZ], R3 ;  /* 0x00000003000075a7 */ /* 0x0022a400080011ff */
[----:B--2---:R-:W-:Y:S05]  /*9c90*/  @!P0 NANOSLEEP.SYNCS 0x989680 ;  /* 0x009896800000895d */ /* 0x004fea0003900000 */
[----:B------:R-:W2:Y:S02]  /*9ca0*/  @!P0 SYNCS.PHASECHK.TRANS64 P0, [R0+URZ], R3 ;  /* 0x00000003000085a7 */ /* 0x000ea400080010ff */
[----:B--2---:R-:W-:Y:S05]  /*9cb0*/  @!P0 BRA `(.L_x_251) ;  /* 0xfffffffc00f08947 */ /* 0x004fea000383ffff */
[----:B------:R-:W-:Y:S05]  /*9cc0*/  BRA `(.L_x_252) ;  /* 0xffffffa800a47947 */ /* 0x000fea000383ffff */
.L_x_92:
[----:B------:R-:W-:-:S07]  /*9cd0*/  MOV R0, UR5 ;  /* 0x0000000500007c02 */ /* 0x000fce0008000f00 */
.L_x_253:
[----:B-1----:R1:W2:Y:S02]  /*9ce0*/  SYNCS.PHASECHK.TRANS64.TRYWAIT P0, [R0+URZ], R3 ;  /* 0x00000003000075a7 */ /* 0x0022a400080011ff */
[----:B--2---:R-:W-:Y:S05]  /*9cf0*/  @!P0 NANOSLEEP.SYNCS 0x989680 ;  /* 0x009896800000895d */ /* 0x004fea0003900000 */
[----:B------:R-:W2:Y:S02]  /*9d00*/  @!P0 SYNCS.PHASECHK.TRANS64 P0, [R0+URZ], R3 ;  /* 0x00000003000085a7 */ /* 0x000ea400080010ff */
[----:B--2---:R-:W-:Y:S05]  /*9d10*/  @!P0 BRA `(.L_x_253) ;  /* 0xfffffffc00f08947 */ /* 0x004fea000383ffff */
[----:B------:R-:W-:Y:S05]  /*9d20*/  BRA `(.L_x_254) ;  /* 0xffffffa800b07947 */ /* 0x000fea000383ffff */
.L_x_93:
[----:B------:R-:W-:-:S07]  /*9d30*/  MOV R0, UR5 ;  /* 0x0000000500007c02 */ /* 0x000fce0008000f00 */
.L_x_255:
[----:B-1----:R1:W2:Y:S02]  /*9d40*/  SYNCS.PHASECHK.TRANS64.TRYWAIT P0, [R0+URZ], R3 ;  /* 0x00000003000075a7 */ /* 0x0022a400080011ff */
[----:B--2---:R-:W-:Y:S05]  /*9d50*/  @!P0 NANOSLEEP.SYNCS 0x989680 ;  /* 0x009896800000895d */ /* 0x004fea0003900000 */
[----:B------:R-:W2:Y:S02]  /*9d60*/  @!P0 SYNCS.PHASECHK.TRANS64 P0, [R0+URZ], R3 ;  /* 0x00000003000085a7 */ /* 0x000ea400080010ff */
[----:B--2---:R-:W-:Y:S05]  /*9d70*/  @!P0 BRA `(.L_x_255) ;  /* 0xfffffffc00f08947 */ /* 0x004fea000383ffff */
[----:B------:R-:W-:Y:S05]  /*9d80*/  BRA `(.L_x_256) ;  /* 0xffffffa800bc7947 */ /* 0x000fea000383ffff */
.L_x_94:
[----:B------:R-:W-:-:S07]  /*9d90*/  MOV R0, UR5 ;  /* 0x0000000500007c02 */ /* 0x000fce0008000f00 */
.L_x_257:
[----:B-1----:R1:W2:Y:S02]  /*9da0*/  SYNCS.PHASECHK.TRANS64.TRYWAIT P0, [R0+URZ], R3 ;  /* 0x00000003000075a7 */ /* 0x0022a400080011ff */
[----:B--2---:R-:W-:Y:S05]  /*9db0*/  @!P0 NANOSLEEP.SYNCS 0x989680 ;  /* 0x009896800000895d */ /* 0x004fea0003900000 */
[----:B------:R-:W2:Y:S02]  /*9dc0*/  @!P0 SYNCS.PHASECHK.TRANS64 P0, [R0+URZ], R3 ;  /* 0x00000003000085a7 */ /* 0x000ea400080010ff */
[----:B--2---:R-:W-:Y:S05]  /*9dd0*/  @!P0 BRA `(.L_x_257) ;  /* 0xfffffffc00f08947 */ /* 0x004fea000383ffff */
[----:B------:R-:W-:Y:S05]  /*9de0*/  BRA `(.L_x_258) ;  /* 0xffffffa800c87947 */ /* 0x000fea000383ffff */
.L_x_95:
[----:B------:R-:W-:-:S07]  /*9df0*/  MOV R0, UR5 ;  /* 0x0000000500007c02 */ /* 0x000fce0008000f00 */
.L_x_259:
[----:B-1----:R1:W2:Y:S02]  /*9e00*/  SYNCS.PHASECHK.TRANS64.TRYWAIT P0, [R0+URZ], R3 ;  /* 0x00000003000075a7 */ /* 0x0022a400080011ff */
[----:B--2---:R-:W-:Y:S05]  /*9e10*/  @!P0 NANOSLEEP.SYNCS 0x989680 ;  /* 0x009896800000895d */ /* 0x004fea0003900000 */
[----:B------:R-:W2:Y:S02]  /*9e20*/  @!P0 SYNCS.PHASECHK.TRANS64 P0, [R0+URZ], R3 ;  /* 0x00000003000085a7 */ /* 0x000ea400080010ff */
[----:B--2---:R-:W-:Y:S05]  /*9e30*/  @!P0 BRA `(.L_x_259) ;  /* 0xfffffffc00f08947 */ /* 0x004fea000383ffff */
[----:B------:R-:W-:Y:S05]  /*9e40*/  BRA `(.L_x_260) ;  /* 0xffffffa800d47947 */ /* 0x000fea000383ffff */
.L_x_96:
[----:B------:R-:W-:-:S07]  /*9e50*/  MOV R0, UR5 ;  /* 0x0000000500007c02 */ /* 0x000fce0008000f00 */
.L_x_261:
[----:B-1----:R1:W2:Y:S02]  /*9e60*/  SYNCS.PHASECHK.TRANS64.TRYWAIT P0, [R0+URZ], R3 ;  /* 0x00000003000075a7 */ /* 0x0022a400080011ff */
[----:B--2---:R-:W-:Y:S05]  /*9e70*/  @!P0 NANOSLEEP.SYNCS 0x989680 ;  /* 0x009896800000895d */ /* 0x004fea0003900000 */
[----:B------:R-:W2:Y:S02]  /*9e80*/  @!P0 SYNCS.PHASECHK.TRANS64 P0, [R0+URZ], R3 ;  /* 0x00000003000085a7 */ /* 0x000ea400080010ff */
[----:B--2---:R-:W-:Y:S05]  /*9e90*/  @!P0 BRA `(.L_x_261) ;  /* 0xfffffffc00f08947 */ /* 0x004fea000383ffff */
[----:B------:R-:W-:Y:S05]  /*9ea0*/  BRA `(.L_x_262) ;  /* 0xffffffa800e07947 */ /* 0x000fea000383ffff */
.L_x_99:
[----:B--2---:R2:W3:Y:S02]  /*9eb0*/  SYNCS.PHASECHK.TRANS64.TRYWAIT P0, [R2+URZ+0x3e0], R4 ;  /* 0x0003e004020075a7 */ /* 0x0044e400080011ff */
[----:B---3--:R-:W-:Y:S05]  /*9ec0*/  @!P0 NANOSLEEP.SYNCS 0x989680 ;  /* 0x009896800000895d */ /* 0x008fea0003900000 */
[----:B------:R-:W3:Y:S02]  /*9ed0*/  @!P0 SYNCS.PHASECHK.TRANS64 P0, [R2+URZ+0x3e0], R4 ;  /* 0x0003e004020085a7 */ /* 0x000ee400080010ff */
[----:B---3--:R-:W-:Y:S05]  /*9ee0*/  @!P0 BRA `(.L_x_99) ;  /* 0xfffffffc00f08947 */ /* 0x008fea000383ffff */
[----:B------:R-:W-:Y:S05]  /*9ef0*/  BRA `(.L_x_263) ;  /* 0xffffffac003c7947 */ /* 0x000fea000383ffff */
.L_x_100:
[----:B------:R-:W-:-:S07]  /*9f00*/  MOV R2, UR4 ;  /* 0x0000000400027c02 */ /* 0x000fce0008000f00 */
.L_x_264:
[----:B--2---:R2:W3:Y:S02]  /*9f10*/  SYNCS.PHASECHK.TRANS64.TRYWAIT P0, [R2+URZ+0x390], R5 ;  /* 0x00039005020075a7 */ /* 0x0044e400080011ff */
[----:B---3--:R-:W-:Y:S05]  /*9f20*/  @!P0 NANOSLEEP.SYNCS 0x989680 ;  /* 0x009896800000895d */ /* 0x008fea0003900000 */
[----:B------:R-:W3:Y:S02]  /*9f30*/  @!P0 SYNCS.PHASECHK.TRANS64 P0, [R2+URZ+0x390], R5 ;  /* 0x00039005020085a7 */ /* 0x000ee400080010ff */
[----:B---3--:R-:W-:Y:S05]  /*9f40*/  @!P0 BRA `(.L_x_264) ;  /* 0xfffffffc00f08947 */ /* 0x008fea000383ffff */
[----:B------:R-:W-:Y:S05]  /*9f50*/  BRA `(.L_x_265) ;  /* 0xffffffac004c7947 */ /* 0x000fea000383ffff */
.L_x_101:
[----:B--2---:R2:W3:Y:S02]  /*9f60*/  SYNCS.PHASECHK.TRANS64.TRYWAIT P1, [R2+URZ+0x380], R4 ;  /* 0x00038004020075a7 */ /* 0x0044e400080211ff */
[----:B---3--:R-:W-:Y:S05]  /*9f70*/  @!P1 NANOSLEEP.SYNCS 0x989680 ;  /* 0x009896800000995d */ /* 0x008fea0003900000 */
[----:B------:R-:W3:Y:S02]  /*9f80*/  @!P1 SYNCS.PHASECHK.TRANS64 P1, [R2+URZ+0x380], R4 ;  /* 0x00038004020095a7 */ /* 0x000ee400080210ff */
[----:B---3--:R-:W-:Y:S05]  /*9f90*/  @!P1 BRA `(.L_x_101) ;  /* 0xfffffffc00f09947 */ /* 0x008fea000383ffff */
[----:B------:R-:W-:Y:S05]  /*9fa0*/  BRA `(.L_x_266) ;  /* 0xffffffac007c7947 */ /* 0x000fea000383ffff */
.L_x_104:
[----:B------:R-:W-:-:S07]  /*9fb0*/  MOV R0, UR4 ;  /* 0x0000000400007c02 */ /* 0x000fce0008000f00 */
.L_x_267:
[----:B--2---:R2:W3:Y:S02]  /*9fc0*/  SYNCS.PHASECHK.TRANS64.TRYWAIT P0, [R0+URZ+0x390], R2 ;  /* 0x00039002000075a7 */ /* 0x0044e400080011ff */
[----:B---3--:R-:W-:Y:S05]  /*9fd0*/  @!P0 NANOSLEEP.SYNCS 0x989680 ;  /* 0x009896800000895d */ /* 0x008fea0003900000 */
[----:B------:R-:W3:Y:S02]  /*9fe0*/  @!P0 SYNCS.PHASECHK.TRANS64 P0, [R0+URZ+0x390], R2 ;  /* 0x00039002000085a7 */ /* 0x000ee400080010ff */
[----:B---3--:R-:W-:Y:S05]  /*9ff0*/  @!P0 BRA `(.L_x_267) ;  /* 0xfffffffc00f08947 */ /* 0x008fea000383ffff */
[----:B------:R-:W-:Y:S05]  /*a000*/  BRA `(.L_x_103) ;  /* 0xffffffac00d07947 */ /* 0x000fea000383ffff */
.L_x_111:
[----:B-1----:R1:W2:Y:S02]  /*a010*/  SYNCS.PHASECHK.TRANS64.TRYWAIT P1, [R0+URZ+0x380], R2 ;  /* 0x00038002000075a7 */ /* 0x0022a400080211ff */
[----:B--2---:R-:W-:Y:S05]  /*a020*/  @!P1 NANOSLEEP.SYNCS 0x989680 ;  /* 0x009896800000995d */ /* 0x004fea0003900000 */
[----:B------:R-:W2:Y:S02]  /*a030*/  @!P1 SYNCS.PHASECHK.TRANS64 P1, [R0+URZ+0x380], R2 ;  /* 0x00038002000095a7 */ /* 0x000ea400080210ff */
[----:B--2---:R-:W-:Y:S05]  /*a040*/  @!P1 BRA `(.L_x_111) ;  /* 0xfffffffc00f09947 */ /* 0x004fea000383ffff */
[----:B------:R-:W-:Y:S05]  /*a050*/  BRA `(.L_x_268) ;  /* 0xffffffb4002c7947 */ /* 0x000fea000383ffff */
.L_x_112:
[----:B------:R-:W-:-:S07]  /*a060*/  MOV R2, UR19 ;  /* 0x0000001300027c02 */ /* 0x000fce0008000f00 */
.L_x_269:
[----:B-1----:R1:W2:Y:S02]  /*a070*/  SYNCS.PHASECHK.TRANS64.TRYWAIT P0, [R2+URZ+0x3c0], R0 ;  /* 0x0003c000020075a7 */ /* 0x0022a400080011ff */
[----:B--2---:R-:W-:Y:S05]  /*a080*/  @!P0 NANOSLEEP.SYNCS 0x989680 ;  /* 0x009896800000895d */ /* 0x004fea0003900000 */
[----:B------:R-:W2:Y:S02]  /*a090*/  @!P0 SYNCS.PHASECHK.TRANS64 P0, [R2+URZ+0x3c0], R0 ;  /* 0x0003c000020085a7 */ /* 0x000ea400080010ff */
[----:B--2---:R-:W-:Y:S05]  /*a0a0*/  @!P0 BRA `(.L_x_269) ;  /* 0xfffffffc00f08947 */ /* 0x004fea000383ffff */
[----:B------:R-:W-:Y:S05]  /*a0b0*/  BRA `(.L_x_270) ;  /* 0xffffffb400607947 */ /* 0x000fea000383ffff */
.L_x_115:
[----:B------:R-:W-:Y:S07]  /*a0c0*/  MOV R0, UR6 ;  /* 0x0000000600007c02 */ /* 0x000fee0008000f00 */
.L_x_271:
[----:B-1----:R1:W2:Y:S02]  /*a0d0*/  SYNCS.PHASECHK.TRANS64.TRYWAIT P0, [R0+URZ], R2 ;  /* 0x00000002000075a7 */ /* 0x0022a400080011ff */
[----:B--2---:R-:W-:Y:S05]  /*a0e0*/  @!P0 NANOSLEEP.SYNCS 0x989680 ;  /* 0x009896800000895d */ /* 0x004fea0003900000 */
[----:B------:R-:W2:Y:S02]  /*a0f0*/  @!P0 SYNCS.PHASECHK.TRANS64 P0, [R0+URZ], R2 ;  /* 0x00000002000085a7 */ /* 0x000ea400080010ff */
[----:B--2---:R-:W-:Y:S05]  /*a100*/  @!P0 BRA `(.L_x_271) ;  /* 0xfffffffc00f08947 */ /* 0x004fea000383ffff */
[----:B------:R-:W-:Y:S05]  /*a110*/  BRA `(.L_x_114) ;  /* 0xffffffb400987947 */ /* 0x000fea000383ffff */
.L_x_118:
[----:B------:R-:W-:-:S07]  /*a120*/  MOV R0, UR4 ;  /* 0x0000000400007c02 */ /* 0x000fce0008000f00 */
.L_x_272:
[----:B--2---:R2:W4:Y:S02]  /*a130*/  SYNCS.PHASECHK.TRANS64.TRYWAIT P0, [R0+URZ], R2 ;  /* 0x00000002000075a7 */ /* 0x00452400080011ff */
[----:B----4-:R-:W-:Y:S05]  /*a140*/  @!P0 NANOSLEEP.SYNCS 0x989680 ;  /* 0x009896800000895d */ /* 0x010fea0003900000 */
[----:B------:R-:W4:Y:S02]  /*a150*/  @!P0 SYNCS.PHASECHK.TRANS64 P0, [R0+URZ], R2 ;  /* 0x00000002000085a7 */ /* 0x000f2400080010ff */
[----:B----4-:R-:W-:Y:S05]  /*a160*/  @!P0 BRA `(.L_x_272) ;  /* 0xfffffffc00f08947 */ /* 0x010fea000383ffff */
[----:B------:R-:W-:Y:S05]  /*a170*/  BRA `(.L_x_273) ;  /* 0xffffffb800387947 */ /* 0x000fea000383ffff */
.L_x_119:
[----:B------:R-:W-:-:S07]  /*a180*/  MOV R0, UR5 ;  /* 0x0000000500007c02 */ /* 0x000fce0008000f00 */
.L_x_274:
[----:B-1----:R1:W2:Y:S02]  /*a190*/  SYNCS.PHASECHK.TRANS64.TRYWAIT P0, [R0+URZ], R3 ;  /* 0x00000003000075a7 */ /* 0x0022a400080011ff */
[----:B--2---:R-:W-:Y:S05]  /*a1a0*/  @!P0 NANOSLEEP.SYNCS 0x989680 ;  /* 0x009896800000895d */ /* 0x004fea0003900000 */
[----:B------:R-:W2:Y:S02]  /*a1b0*/  @!P0 SYNCS.PHASECHK.TRANS64 P0, [R0+URZ], R3 ;  /* 0x00000003000085a7 */ /* 0x000ea400080010ff */
[----:B--2---:R-:W-:Y:S05]  /*a1c0*/  @!P0 BRA `(.L_x_274) ;  /* 0xfffffffc00f08947 */ /* 0x004fea000383ffff */
[----:B------:R-:W-:Y:S05]  /*a1d0*/  BRA `(.L_x_275) ;  /* 0xffffffb800447947 */ /* 0x000fea000383ffff */
.L_x_120:
[----:B------:R-:W-:-:S07]  /*a1e0*/  MOV R0, UR5 ;  /* 0x0000000500007c02 */ /* 0x000fce0008000f00 */
.L_x_276:
[----:B-1----:R1:W2:Y:S02]  /*a1f0*/  SYNCS.PHASECHK.TRANS64.TRYWAIT P0, [R0+URZ], R3 ;  /* 0x00000003000075a7 */ /* 0x0022a400080011ff */
[----:B--2---:R-:W-:Y:S05]  /*a200*/  @!P0 NANOSLEEP.SYNCS 0x989680 ;  /* 0x009896800000895d */ /* 0x004fea0003900000 */
[----:B------:R-:W2:Y:S02]  /*a210*/  @!P0 SYNCS.PHASECHK.TRANS64 P0, [R0+URZ], R3 ;  /* 0x00000003000085a7 */ /* 0x000ea400080010ff */
[----:B--2---:R-:W-:Y:S05]  /*a220*/  @!P0 BRA `(.L_x_276) ;  /* 0xfffffffc00f08947 */ /* 0x004fea000383ffff */
[----:B------:R-:W-:Y:S05]  /*a230*/  BRA `(.L_x_277) ;  /* 0xffffffb800507947 */ /* 0x000fea000383ffff */
.L_x_121:
[----:B-1----:R-:W-:-:S07]  /*a240*/  MOV R0, UR4 ;  /* 0x0000000400007c02 */ /* 0x002fce0008000f00 */
.L_x_278:
[----:B-1----:R1:W2:Y:S02]  /*a250*/  SYNCS.PHASECHK.TRANS64.TRYWAIT P0, [R0+URZ], R2 ;  /* 0x00000002000075a7 */ /* 0x0022a400080011ff */
[----:B--2---:R-:W-:Y:S05]  /*a260*/  @!P0 NANOSLEEP.SYNCS 0x989680 ;  /* 0x009896800000895d */ /* 0x004fea0003900000 */
[----:B------:R-:W2:Y:S02]  /*a270*/  @!P0 SYNCS.PHASECHK.TRANS64 P0, [R0+URZ], R2 ;  /* 0x00000002000085a7 */ /* 0x000ea400080010ff */
[----:B--2---:R-:W-:Y:S05]  /*a280*/  @!P0 BRA `(.L_x_278) ;  /* 0xfffffffc00f08947 */ /* 0x004fea000383ffff */
[----:B------:R-:W-:Y:S05]  /*a290*/  BRA `(.L_x_279) ;  /* 0xffffffb8005c7947 */ /* 0x000fea000383ffff */
.L_x_126:
[----:B--2---:R2:W3:Y:S02]  /*a2a0*/  SYNCS.PHASECHK.TRANS64.TRYWAIT P0, [R8+URZ+0x380], R0 ;  /* 0x00038000080075a7 */ /* 0x0044e400080011ff */
[----:B---3--:R-:W-:Y:S05]  /*a2b0*/  @!P0 NANOSLEEP.SYNCS 0x989680 ;  /* 0x009896800000895d */ /* 0x008fea0003900000 */
[----:B------:R-:W3:Y:S02]  /*a2c0*/  @!P0 SYNCS.PHASECHK.TRANS64 P0, [R8+URZ+0x380], R0 ;  /* 0x00038000080085a7 */ /* 0x000ee400080010ff */
[----:B---3--:R-:W-:Y:S05]  /*a2d0*/  @!P0 BRA `(.L_x_126) ;  /* 0xfffffffc00f08947 */ /* 0x008fea000383ffff */
[----:B------:R-:W-:Y:S05]  /*a2e0*/  BRA `(.L_x_280) ;  /* 0xffffffbc00847947 */ /* 0x000fea000383ffff */
.L_x_129:
[----:B--2---:R-:W-:Y:S07]  /*a2f0*/  MOV R0, UR17 ;  /* 0x0000001100007c02 */ /* 0x004fee0008000f00 */
.L_x_281:
[----:B--2---:R2:W3:Y:S02]  /*a300*/  SYNCS.PHASECHK.TRANS64.TRYWAIT P1, [R0+URZ+0x378], R4 ;  /* 0x00037804000075a7 */ /* 0x0044e400080211ff */
[----:B---3--:R-:W-:Y:S05]  /*a310*/  @!P1 NANOSLEEP.SYNCS 0x989680 ;  /* 0x009896800000995d */ /* 0x008fea0003900000 */
[----:B------:R-:W3:Y:S02]  /*a320*/  @!P1 SYNCS.PHASECHK.TRANS64 P1, [R0+URZ+0x378], R4 ;  /* 0x00037804000095a7 */ /* 0x000ee400080210ff */
[----:B---3--:R-:W-:Y:S05]  /*a330*/  @!P1 BRA `(.L_x_281) ;  /* 0xfffffffc00f09947 */ /* 0x008fea000383ffff */
[----:B------:R-:W-:Y:S05]  /*a340*/  BRA `(.L_x_128) ;  /* 0xffffffc000f87947 */ /* 0x000fea000383ffff */
.L_x_132:
[----:B--2---:R-:W-:Y:S07]  /*a350*/  MOV R0, UR17 ;  /* 0x0000001100007c02 */ /* 0x004fee0008000f00 */
.L_x_282:
[----:B--2---:R2:W3:Y:S02]  /*a360*/  SYNCS.PHASECHK.TRANS64.TRYWAIT P0, [R0+URZ+0x368], R2 ;  /* 0x00036802000075a7 */ /* 0x0044e400080011ff */
[----:B---3--:R-:W-:Y:S05]  /*a370*/  @!P0 NANOSLEEP.SYNCS 0x989680 ;  /* 0x009896800000895d */ /* 0x008fea0003900000 */
[----:B------:R-:W3:Y:S02]  /*a380*/  @!P0 SYNCS.PHASECHK.TRANS64 P0, [R0+URZ+0x368], R2 ;  /* 0x00036802000085a7 */ /* 0x000ee400080010ff */
[----:B---3--:R-:W-:Y:S05]  /*a390*/  @!P0 BRA `(.L_x_282) ;  /* 0xfffffffc00f08947 */ /* 0x008fea000383ffff */
[----:B------:R-:W-:Y:S05]  /*a3a0*/  BRA `(.L_x_283) ;  /* 0xffffffc4004c7947 */ /* 0x000fea000383ffff */
.L_x_135:
[----:B---3--:R3:W1:Y:S02]  /*a3b0*/  SYNCS.PHASECHK.TRANS64.TRYWAIT P0, [R3+URZ+0x380], R0 ;  /* 0x00038000030075a7 */ /* 0x00866400080011ff */
[----:B-1----:R-:W-:Y:S05]  /*a3c0*/  @!P0 NANOSLEEP.SYNCS 0x989680 ;  /* 0x009896800000895d */ /* 0x002fea0003900000 */
[----:B------:R-:W1:Y:S02]  /*a3d0*/  @!P0 SYNCS.PHASECHK.TRANS64 P0, [R3+URZ+0x380], R0 ;  /* 0x00038000030085a7 */ /* 0x000e6400080010ff */
[----:B-1----:R-:W-:Y:S05]  /*a3e0*/  @!P0 BRA `(.L_x_135) ;  /* 0xfffffffc00f08947 */ /* 0x002fea000383ffff */
[----:B------:R-:W-:Y:S05]  /*a3f0*/  BRA `(.L_x_284) ;  /* 0xffffffc800987947 */ /* 0x000fea000383ffff */
.L_x_146:
[----:B-1----:R-:W-:Y:S04]  /*a400*/  MOV R0, UR44 ;  /* 0x0000002c00007c02 */ /* 0x002fe80008000f00 */
[----:B------:R1:W2:Y:S03]  /*a410*/  SYNCS.PHASECHK.TRANS64.TRYWAIT P1, [R0+URZ+0x360], R4 ;  /* 0x00036004000075a7 */ /* 0x0002a600080211ff */
[----:B--2---:R-:W-:Y:S05]  /*a420*/  @!P1 NANOSLEEP.SYNCS 0x989680 ;  /* 0x009896800000995d */ /* 0x004fea0003900000 */
[----:B------:R-:W2:Y:S02]  /*a430*/  @!P1 SYNCS.PHASECHK.TRANS64 P1, [R0+URZ+0x360], R4 ;  /* 0x00036004000095a7 */ /* 0x000ea400080210ff */
[----:B--2---:R-:W-:Y:S05]  /*a440*/  @!P1 BRA `(.L_x_146) ;  /* 0xfffffffc00ec9947 */ /* 0x004fea000383ffff */
[----:B------:R-:W-:Y:S05]  /*a450*/  BRA `(.L_x_145) ;  /* 0xffffffd400e87947 */ /* 0x000fea000383ffff */
.L_x_148:
[----:B------:R1:W1:Y:S02]  /*a460*/  SYNCS.PHASECHK.TRANS64.TRYWAIT P1, [R22+URZ+0x3a0], R3 ;  /* 0x0003a003160075a7 */ /* 0x00026400080211ff */
[----:B-1----:R-:W-:Y:S05]  /*a470*/  @!P1 NANOSLEEP.SYNCS 0x989680 ;  /* 0x009896800000995d */ /* 0x002fea0003900000 */
[----:B------:R-:W1:Y:S02]  /*a480*/  @!P1 SYNCS.PHASECHK.TRANS64 P1, [R22+URZ+0x3a0], R3 ;  /* 0x0003a003160095a7 */ /* 0x000e6400080210ff */
[----:B-1----:R-:W-:Y:S05]  /*a490*/  @!P1 BRA `(.L_x_148) ;  /* 0xfffffffc00f09947 */ /* 0x002fea000383ffff */
[----:B------:R-:W-:Y:S05]  /*a4a0*/  BRA `(.L_x_147) ;  /* 0xffffffd800247947 */ /* 0x000fea000383ffff */
        .weak           $__internal_0_$__cuda_sm10x_tcgen05_guardrail_trap_col_being_dealloced_not_returned_by_alloc
        .type           $__internal_0_$__cuda_sm10x_tcgen05_guardrail_trap_col_being_dealloced_not_returned_by_alloc,@function
        .size           $__internal_0_$__cuda_sm10x_tcgen05_guardrail_trap_col_being_dealloced_not_returned_by_alloc,($__internal_1_$__cuda_sm10x_tcgen05_guardrail_trap_phase_invalid_during_alloc - $__internal_0_$__cuda_sm10x_tcgen05_guardrail_trap_col_being_dealloced_not_returned_by_alloc)
$__internal_0_$__cuda_sm10x_tcgen05_guardrail_trap_col_being_dealloced_not_returned_by_alloc:
[----:B------:R-:W-:Y:S05]  /*a4b0*/  BPT.TRAP 0x1 ;  /* 0x000000040000795c */ /* 0x000fea0000300000 */
[----:B------:R-:W-:-:S04]  /*a4c0*/  HFMA2 R3, -RZ, RZ, 0, 0 ;  /* 0x00000000ff037431 */ /* 0x000fc800000001ff */
[----:B------:R-:W-:Y:S05]  /*a4d0*/  RET.REL.NODEC R2 `(_ZN7cutlass13device_kernelINS_4gemm6kernel13GemmUniversalIN4cute5tupleIJiiiiEEENS1_10collective13CollectiveMmaINS1_35MainloopSm100TmaUmmaWarpSpecializedILi54ELi2ELi4ENS5_IJNS4_1CILi2EEENSA_ILi1EEESC_EEEEENS5_IJNSA_ILi64EEESF_NSA_ILi32EEEEEENS_12float_e5m2_tENS5_IJlSC_lEEESI_SJ_NS4_8TiledMMAINS4_8MMA_AtomIJNS4_10MMA_TraitsINS4_19SM100_MMA_F8F6F4_SSEJSI_SI_fSF_SF_NS4_17integral_constantINS4_4UMMA5MajorELSQ_0EEESR_NSO_INSP_7ScaleInELSS_0EEEST_EEEEEENS4_6LayoutINS5_IJSC_SC_SC_EEENS5_IJNSA_ILi0EEESY_SY_EEEEENS5_IJNS4_10UnderscoreES11_S11_EEEEENS4_13SM90_TMA_LOADENS4_14ComposedLayoutINS4_7SwizzleILi1ELi4ELi3EEENS4_18smem_ptr_flag_bitsILi8EEENSW_INS5_IJNSA_ILi8EEESG_EEENS5_IJSG_SC_EEEEEEEvNS4_8identityENS4_23SM90_TMA_LOAD_MULTICASTES1E_vS1F_EENS_8epilogue10collective18CollectiveEpilogueINS1I_23Sm100TmaWarpSpecializedILi1ELi1ELi32ELb0ELb0EEEJSH_NS5_IJNSW_ISF_SC_EES1N_EEESI_SJ_SI_SJ_NS1I_6fusion15FusionCallbacksIS1M_NS1P_17LinearCombinationISI_fSI_fLNS_15FloatRoundStyleE2EEESH_S1O_JEEENS4_5SM1004TMEM4LOAD26SM100_TMEM_LOAD_16dp32b32xES14_NS15_INS16_ILi2ELi4ELi3EEES19_NSW_INS5_IJS1A_SF_EEENS5_IJSF_SC_EEEEEEENS4_39AutoVectorizingCopyWithAssumedAlignmentILi128EEENS4_14SM90_TMA_STOREES23_S25_S25_EEEvvEEEEvNT_6ParamsE) ;  /* 0xffffff5802c87950 */ /* 0x000fea0003c3ffff */
        .weak           $__internal_1_$__cuda_sm10x_tcgen05_guardrail_trap_phase_invalid_during_alloc
        .type           $__internal_1_$__cuda_sm10x_tcgen05_guardrail_trap_phase_invalid_during_alloc,@function
        .size           $__internal_1_$__cuda_sm10x_tcgen05_guardrail_trap_phase_invalid_during_alloc,($__internal_2_$__cuda_sm10x_tcgen05_guardrail_trap_unallocated_columns_being_dealloced - $__internal_1_$__cuda_sm10x_tcgen05_guardrail_trap_phase_invalid_during_alloc)
$__internal_1_$__cuda_sm10x_tcgen05_guardrail_trap_phase_invalid_during_alloc:
[----:B------:R-:W-:Y:S05]  /*a4e0*/  BPT.TRAP 0x1 ;  /* 0x000000040000795c */ /* 0x000fea0000300000 */
[----:B------:R-:W-:-:S04]  /*a4f0*/  MOV R5, 0x0 ;  /* 0x0000000000057802 */ /* 0x000fc80000000f00 */
[----:B------:R-:W-:Y:S05]  /*a500*/  RET.REL.NODEC R4 `(_ZN7cutlass13device_kernelINS_4gemm6kernel13GemmUniversalIN4cute5tupleIJiiiiEEENS1_10collective13CollectiveMmaINS1_35MainloopSm100TmaUmmaWarpSpecializedILi54ELi2ELi4ENS5_IJNS4_1CILi2EEENSA_ILi1EEESC_EEEEENS5_IJNSA_ILi64EEESF_NSA_ILi32EEEEEENS_12float_e5m2_tENS5_IJlSC_lEEESI_SJ_NS4_8TiledMMAINS4_8MMA_AtomIJNS4_10MMA_TraitsINS4_19SM100_MMA_F8F6F4_SSEJSI_SI_fSF_SF_NS4_17integral_constantINS4_4UMMA5MajorELSQ_0EEESR_NSO_INSP_7ScaleInELSS_0EEEST_EEEEEENS4_6LayoutINS5_IJSC_SC_SC_EEENS5_IJNSA_ILi0EEESY_SY_EEEEENS5_IJNS4_10UnderscoreES11_S11_EEEEENS4_13SM90_TMA_LOADENS4_14ComposedLayoutINS4_7SwizzleILi1ELi4ELi3EEENS4_18smem_ptr_flag_bitsILi8EEENSW_INS5_IJNSA_ILi8EEESG_EEENS5_IJSG_SC_EEEEEEEvNS4_8identityENS4_23SM90_TMA_LOAD_MULTICASTES1E_vS1F_EENS_8epilogue10collective18CollectiveEpilogueINS1I_23Sm100TmaWarpSpecializedILi1ELi1ELi32ELb0ELb0EEEJSH_NS5_IJNSW_ISF_SC_EES1N_EEESI_SJ_SI_SJ_NS1I_6fusion15FusionCallbacksIS1M_NS1P_17LinearCombinationISI_fSI_fLNS_15FloatRoundStyleE2EEESH_S1O_JEEENS4_5SM1004TMEM4LOAD26SM100_TMEM_LOAD_16dp32b32xES14_NS15_INS16_ILi2ELi4ELi3EEES19_NSW_INS5_IJS1A_SF_EEENS5_IJSF_SC_EEEEEEENS4_39AutoVectorizingCopyWithAssumedAlignmentILi128EEENS4_14SM90_TMA_STOREES23_S25_S25_EEEvvEEEEvNT_6ParamsE) ;  /* 0xffffff5804bc7950 */ /* 0x000fea0003c3ffff */
        .weak           $__internal_2_$__cuda_sm10x_tcgen05_guardrail_trap_unallocated_columns_being_dealloced
        .type           $__internal_2_$__cuda_sm10x_tcgen05_guardrail_trap_unallocated_columns_being_dealloced,@function
        .size           $__internal_2_$__cuda_sm10x_tcgen05_guardrail_trap_unallocated_columns_being_dealloced,(.L_x_286 - $__internal_2_$__cuda_sm10x_tcgen05_guardrail_trap_unallocated_columns_being_dealloced)
$__internal_2_$__cuda_sm10x_tcgen05_guardrail_trap_unallocated_columns_being_dealloced:
[----:B------:R-:W-:Y:S05]  /*a510*/  BPT.TRAP 0x1 ;  /* 0x000000040000795c */ /* 0x000fea0000300000 */
[----:B------:R-:W-:-:S04]  /*a520*/  HFMA2 R3, -RZ, RZ, 0, 0 ;  /* 0x00000000ff037431 */ /* 0x000fc800000001ff */
[----:B------:R-:W-:Y:S05]  /*a530*/  RET.REL.NODEC R2 `(_ZN7cutlass13device_kernelINS_4gemm6kernel13GemmUniversalIN4cute5tupleIJiiiiEEENS1_10collective13CollectiveMmaINS1_35MainloopSm100TmaUmmaWarpSpecializedILi54ELi2ELi4ENS5_IJNS4_1CILi2EEENSA_ILi1EEESC_EEEEENS5_IJNSA_ILi64EEESF_NSA_ILi32EEEEEENS_12float_e5m2_tENS5_IJlSC_lEEESI_SJ_NS4_8TiledMMAINS4_8MMA_AtomIJNS4_10MMA_TraitsINS4_19SM100_MMA_F8F6F4_SSEJSI_SI_fSF_SF_NS4_17integral_constantINS4_4UMMA5MajorELSQ_0EEESR_NSO_INSP_7ScaleInELSS_0EEEST_EEEEEENS4_6LayoutINS5_IJSC_SC_SC_EEENS5_IJNSA_ILi0EEESY_SY_EEEEENS5_IJNS4_10UnderscoreES11_S11_EEEEENS4_13SM90_TMA_LOADENS4_14ComposedLayoutINS4_7SwizzleILi1ELi4ELi3EEENS4_18smem_ptr_flag_bitsILi8EEENSW_INS5_IJNSA_ILi8EEESG_EEENS5_IJSG_SC_EEEEEEEvNS4_8identityENS4_23SM90_TMA_LOAD_MULTICASTES1E_vS1F_EENS_8epilogue10collective18CollectiveEpilogueINS1I_23Sm100TmaWarpSpecializedILi1ELi1ELi32ELb0ELb0EEEJSH_NS5_IJNSW_ISF_SC_EES1N_EEESI_SJ_SI_SJ_NS1I_6fusion15FusionCallbacksIS1M_NS1P_17LinearCombinationISI_fSI_fLNS_15FloatRoundStyleE2EEESH_S1O_JEEENS4_5SM1004TMEM4LOAD26SM100_TMEM_LOAD_16dp32b32xES14_NS15_INS16_ILi2ELi4ELi3EEES19_NSW_INS5_IJS1A_SF_EEENS5_IJSF_SC_EEEEEEENS4_39AutoVectorizingCopyWithAssumedAlignmentILi128EEENS4_14SM90_TMA_STOREES23_S25_S25_EEEvvEEEEvNT_6ParamsE) ;  /* 0xffffff5802b07950 */ /* 0x000fea0003c3ffff */
.L_x_285:
[----:B------:R-:W-:-:S00]  /*a540*/  BRA `(.L_x_285) ;  /* 0xfffffffc00fc7947 */ /* 0x000fc0000383ffff */
[----:B------:R-:W-:-:S00]  /*a550*/  NOP ;  /* 0x0000000000007918 */ /* 0x000fc00000000000 */
        /* <DEDUP_REMOVED lines=10> */
.L_x_286:


//--------------------- .nv.global.init           --------------------------
	.section	.nv.global.init,"aw",@progbits
.nv.global.init:
	.type		$str$27,@object
	.size		$str$27,($str$28 - $str$27)
$str$27:
        /*0000*/ 	.byte	0x28, 0x61, 0x64, 0x64, 0x72, 0x65, 0x73, 0x73, 0x20, 0x26, 0x20, 0x6d, 0x61, 0x73, 0x6b, 0x29
        /*0010*/ 	.byte	0x20, 0x3d, 0x3d, 0x20, 0x30, 0x00
	.type		$str$28,@object
	.size		$str$28,($str$26 - $str$28)
$str$28:
        /*0016*/ 	.byte	0x2f, 0x74, 0x6d, 0x70, 0x2f, 0x63, 0x75, 0x74, 0x6c, 0x61, 0x73, 0x73, 0x5f, 0x73, 0x77, 0x65
        /*0026*/ 	.byte	0x65, 0x70, 0x5f, 0x73, 0x72, 0x63, 0x2f, 0x69, 0x6e, 0x63, 0x6c, 0x75, 0x64, 0x65, 0x2f, 0x63
        /*0036*/ 	.byte	0x75, 0x74, 0x65, 0x2f, 0x70, 0x6f, 0x69, 0x6e, 0x74, 0x65, 0x72, 0x5f, 0x66, 0x6c, 0x61, 0x67
        /*0046*/ 	.byte	0x67, 0x65, 0x64, 0x2e, 0x68, 0x70, 0x70, 0x00
	.type		$str$26,@object
	.size		$str$26,($str$25 - $str$26)
$str$26:
        /*004e*/ 	.byte	0x2f, 0x74, 0x6d, 0x70, 0x2f, 0x63, 0x75, 0x74, 0x6c, 0x61, 0x73, 0x73, 0x5f, 0x73, 0x77, 0x65
        /*005e*/ 	.byte	0x65, 0x70, 0x5f, 0x73, 0x72, 0x63, 0x2f, 0x69, 0x6e, 0x63, 0x6c, 0x75, 0x64, 0x65, 0x2f, 0x63
        /*006e*/ 	.byte	0x75, 0x74, 0x65, 0x2f, 0x61, 0x74, 0x6f, 0x6d, 0x2f, 0x63, 0x6f, 0x70, 0x79, 0x5f, 0x74, 0x72
        /*007e*/ 	.byte	0x61, 0x69, 0x74, 0x73, 0x5f, 0x73, 0x6d, 0x31, 0x30, 0x30, 0x2e, 0x68, 0x70, 0x70, 0x00
	.type		$str$25,@object
	.size		$str$25,(__unnamed_1 - $str$25)
$str$25:
        /*008d*/ 	.byte	0x28, 0x28, 0x75, 0x69, 0x6e, 0x74, 0x33, 0x32, 0x5f, 0x74, 0x28, 0x74, 0x68, 0x72, 0x65, 0x61
        /*009d*/ 	.byte	0x64, 0x49, 0x64, 0x78, 0x2e, 0x78, 0x29, 0x20, 0x2f, 0x20, 0x33, 0x32, 0x29, 0x20, 0x25, 0x20
        /*00ad*/ 	.byte	0x34, 0x29, 0x20, 0x3d, 0x3d, 0x20, 0x28, 0x28, 0x28, 0x74, 0x6d, 0x65, 0x6d, 0x5f, 0x61, 0x64
        /*00bd*/ 	.byte	0x64, 0x72, 0x20, 0x3e, 0x3e, 0x20, 0x31, 0x36, 0x29, 0x20, 0x2f, 0x20, 0x33, 0x32, 0x29, 0x20
        /*00cd*/ 	.byte	0x25, 0x20, 0x34, 0x29, 0x00
	.type		__unnamed_1,@object
	.size		__unnamed_1,(__unnamed_2 - __unnamed_1)
__unnamed_1:
        /*00d2*/ 	.byte	0x61, 0x75, 0x74, 0x6f, 0x20, 0x63, 0x75, 0x74, 0x65, 0x3a, 0x3a, 0x61, 0x73, 0x5f, 0x70, 0x6f
        /* <DEDUP_REMOVED lines=24> */
        /*0262*/ 	.byte	0x3c, 0x34, 0x30, 0x39, 0x36, 0x3e, 0x3e, 0x3e, 0x3e, 0x5d, 0x00
	.type		__unnamed_2,@object
	.size		__unnamed_2,(.L_2 - __unnamed_2)
__unnamed_2:
        /* <DEDUP_REMOVED lines=40> */
        /*04ed*/ 	.byte	0x74, 0x65, 0x3a, 0x3a, 0x43, 0x3c, 0x30, 0x3e, 0x3e, 0x3e, 0x3e, 0x5d, 0x00
.L_2:


//--------------------- .nv.shared._ZN7cutlass13device_kernelINS_4gemm6kernel13GemmUniversalIN4cute5tupleIJiiiiEEENS1_10collective13CollectiveMmaINS1_35MainloopSm100TmaUmmaWarpSpecializedILi54ELi2ELi4ENS5_IJNS4_1CILi2EEENSA_ILi1EEESC_EEEEENS5_IJNSA_ILi64EEESF_NSA_ILi32EEEEEENS_12float_e5m2_tENS5_IJlSC_lEEESI_SJ_NS4_8TiledMMAINS4_8MMA_AtomIJNS4_10MMA_TraitsINS4_19SM100_MMA_F8F6F4_SSEJSI_SI_fSF_SF_NS4_17integral_constantINS4_4UMMA5MajorELSQ_0EEESR_NSO_INSP_7ScaleInELSS_0EEEST_EEEEEENS4_6LayoutINS5_IJSC_SC_SC_EEENS5_IJNSA_ILi0EEESY_SY_EEEEENS5_IJNS4_10UnderscoreES11_S11_EEEEENS4_13SM90_TMA_LOADENS4_14ComposedLayoutINS4_7SwizzleILi1ELi4ELi3EEENS4_18smem_ptr_flag_bitsILi8EEENSW_INS5_IJNSA_ILi8EEESG_EEENS5_IJSG_SC_EEEEEEEvNS4_8identityENS4_23SM90_TMA_LOAD_MULTICASTES1E_vS1F_EENS_8epilogue10collective18CollectiveEpilogueINS1I_23Sm100TmaWarpSpecializedILi1ELi1ELi32ELb0ELb0EEEJSH_NS5_IJNSW_ISF_SC_EES1N_EEESI_SJ_SI_SJ_NS1I_6fusion15FusionCallbacksIS1M_NS1P_17LinearCombinationISI_fSI_fLNS_15FloatRoundStyleE2EEESH_S1O_JEEENS4_5SM1004TMEM4LOAD26SM100_TMEM_LOAD_16dp32b32xES14_NS15_INS16_ILi2ELi4ELi3EEES19_NSW_INS5_IJS1A_SF_EEENS5_IJSF_SC_EEEEEEENS4_39AutoVectorizingCopyWithAssumedAlignmentILi128EEENS4_14SM90_TMA_STOREES23_S25_S25_EEEvvEEEEvNT_6ParamsE --------------------------
	.section	.nv.shared._ZN7cutlass13device_kernelINS_4gemm6kernel13GemmUniversalIN4cute5tupleIJiiiiEEENS1_10collective13CollectiveMmaINS1_35MainloopSm100TmaUmmaWarpSpecializedILi54ELi2ELi4ENS5_IJNS4_1CILi2EEENSA_ILi1EEESC_EEEEENS5_IJNSA_ILi64EEESF_NSA_ILi32EEEEEENS_12float_e5m2_tENS5_IJlSC_lEEESI_SJ_NS4_8TiledMMAINS4_8MMA_AtomIJNS4_10MMA_TraitsINS4_19SM100_MMA_F8F6F4_SSEJSI_SI_fSF_SF_NS4_17integral_constantINS4_4UMMA5MajorELSQ_0EEESR_NSO_INSP_7ScaleInELSS_0EEEST_EEEEEENS4_6LayoutINS5_IJSC_SC_SC_EEENS5_IJNSA_ILi0EEESY_SY_EEEEENS5_IJNS4_10UnderscoreES11_S11_EEEEENS4_13SM90_TMA_LOADENS4_14ComposedLayoutINS4_7SwizzleILi1ELi4ELi3EEENS4_18smem_ptr_flag_bitsILi8EEENSW_INS5_IJNSA_ILi8EEESG_EEENS5_IJSG_SC_EEEEEEEvNS4_8identityENS4_23SM90_TMA_LOAD_MULTICASTES1E_vS1F_EENS_8epilogue10collective18CollectiveEpilogueINS1I_23Sm100TmaWarpSpecializedILi1ELi1ELi32ELb0ELb0EEEJSH_NS5_IJNSW_ISF_SC_EES1N_EEESI_SJ_SI_SJ_NS1I_6fusion15FusionCallbacksIS1M_NS1P_17LinearCombinationISI_fSI_fLNS_15FloatRoundStyleE2EEESH_S1O_JEEENS4_5SM1004TMEM4LOAD26SM100_TMEM_LOAD_16dp32b32xES14_NS15_INS16_ILi2ELi4ELi3EEES19_NSW_INS5_IJS1A_SF_EEENS5_IJSF_SC_EEEEEEENS4_39AutoVectorizingCopyWithAssumedAlignmentILi128EEENS4_14SM90_TMA_STOREES23_S25_S25_EEEvvEEEEvNT_6ParamsE,"aw",@nobits
	.sectionflags	@""
	.align	16
	.zero		1024


//--------------------- .nv.shared.reserved.0     --------------------------
	.section	.nv.shared.reserved.0,"aw",@nobits
	.weak		__nv_reservedSMEM_offset_0_alias
	.size		__nv_reservedSMEM_offset_0_alias, 0, 64
	.other		__nv_reservedSMEM_offset_0_alias,@"STO_CUDA_RESERVED_SHARED STV_DEFAULT"
__nv_reservedSMEM_offset_0_alias:
	.zero		0
.nv.shared.reserved.0:
	.zero		64
	.weak		__nv_reservedSMEM_tcgen05_partition
	.type		__nv_reservedSMEM_tcgen05_partition,@object
	.size		__nv_reservedSMEM_tcgen05_partition,(.L_0 - __nv_reservedSMEM_tcgen05_partition)
__nv_reservedSMEM_tcgen05_partition:
	.zero		32
.L_0:


//--------------------- .nv.global                --------------------------
	.section	.nv.global,"aw",@nobits
.nv.global:
	.type		_ZN39_INTERNAL_2e2a6452_4_k_cu_77788ff1_86534cute1_E,@object
	.size		_ZN39_INTERNAL_2e2a6452_4_k_cu_77788ff1_86534cute1_E,(_ZN39_INTERNAL_2e2a6452_4_k_cu_77788ff1_86534cuda3std3__45__cpo6cbeginE - _ZN39_INTERNAL_2e2a6452_4_k_cu_77788ff1_86534cute1_E)
_ZN39_INTERNAL_2e2a6452_4_k_cu_77788ff1_86534cute1_E:
	.zero		1
	.type		_ZN39_INTERNAL_2e2a6452_4_k_cu_77788ff1_86534cuda3std3__45__cpo6cbeginE,@object
	.size		_ZN39_INTERNAL_2e2a6452_4_k_cu_77788ff1_86534cuda3std3__45__cpo6cbeginE,(_ZN39_INTERNAL_2e2a6452_4_k_cu_77788ff1_86534cuda3std3__48in_placeE - _ZN39_INTERNAL_2e2a6452_4_k_cu_77788ff1_86534cuda3std3__45__cpo6cbeginE)
_ZN39_INTERNAL_2e2a6452_4_k_cu_77788ff1_86534cuda3std3__45__cpo6cbeginE:
	.zero		1
	.type		_ZN39_INTERNAL_2e2a6452_4_k_cu_77788ff1_86534cuda3std3__48in_placeE,@object
	.size		_ZN39_INTERNAL_2e2a6452_4_k_cu_77788ff1_86534cuda3std3__48in_placeE,(_ZN39_INTERNAL_2e2a6452_4_k_cu_77788ff1_86534cuda3std6ranges3__45__cpo9iter_moveE - _ZN39_INTERNAL_2e2a6452_4_k_cu_77788ff1_86534cuda3std3__48in_placeE)
_ZN39_INTERNAL_2e2a6452_4_k_cu_77788ff1_86534cuda3std3__48in_placeE:
	.zero		1
	.type		_ZN39_INTERNAL_2e2a6452_4_k_cu_77788ff1_86534cuda3std6ranges3__45__cpo9iter_moveE,@object
	.size		_ZN39_INTERNAL_2e2a6452_4_k_cu_77788ff1_86534cuda3std6ranges3__45__cpo9iter_moveE,(_ZN39_INTERNAL_2e2a6452_4_k_cu_77788ff1_86534cuda3std3__45__cpo5beginE - _ZN39_INTERNAL_2e2a6452_4_k_cu_77788ff1_86534cuda3std6ranges3__45__cpo9iter_moveE)
_ZN39_INTERNAL_2e2a6452_4_k_cu_77788ff1_86534cuda3std6ranges3__45__cpo9iter_moveE:
	.zero		1
	.type		_ZN39_INTERNAL_2e2a6452_4_k_cu_77788ff1_86534cuda3std3__45__cpo5beginE,@object
	.size		_ZN39_INTERNAL_2e2a6452_4_k_cu_77788ff1_86534cuda3std3__45__cpo5beginE,(_ZN39_INTERNAL_2e2a6452_4_k_cu_77788ff1_86534cuda3std3__441_GLOBAL__N__2e2a6452_4_k_cu_77788ff1_86536ignoreE - _ZN39_INTERNAL_2e2a6452_4_k_cu_77788ff1_86534cuda3std3__45__cpo5beginE)
_ZN39_INTERNAL_2e2a6452_4_k_cu_77788ff1_86534cuda3std3__45__cpo5beginE:
	.zero		1
	.type		_ZN39_INTERNAL_2e2a6452_4_k_cu_77788ff1_86534cuda3std3__441_GLOBAL__N__2e2a6452_4_k_cu_77788ff1_86536ignoreE,@object
	.size		_ZN39_INTERNAL_2e2a6452_4_k_cu_77788ff1_86534cuda3std3__441_GLOBAL__N__2e2a6452_4_k_cu_77788ff1_86536ignoreE,(_ZN39_INTERNAL_2e2a6452_4_k_cu_77788ff1_86534cute7productE - _ZN39_INTERNAL_2e2a6452_4_k_cu_77788ff1_86534cuda3std3__441_GLOBAL__N__2e2a6452_4_k_cu_77788ff1_86536ignoreE)
_ZN39_INTERNAL_2e2a6452_4_k_cu_77788ff1_86534cuda3std3__441_GLOBAL__N__2e2a6452_4_k_cu_77788ff1_86536ignoreE:
	.zero		1
	.type		_ZN39_INTERNAL_2e2a6452_4_k_cu_77788ff1_86534cute7productE,@object
	.size		_ZN39_INTERNAL_2e2a6452_4_k_cu_77788ff1_86534cute7productE,(_ZN39_INTERNAL_2e2a6452_4_k_cu_77788ff1_86534cuda3std3__45__cpo3endE - _ZN39_INTERNAL_2e2a6452_4_k_cu_77788ff1_86534cute7productE)
_ZN39_INTERNAL_2e2a6452_4_k_cu_77788ff1_86534cute7productE:
	.zero		1
	.type		_ZN39_INTERNAL_2e2a6452_4_k_cu_77788ff1_86534cuda3std3__45__cpo3endE,@object
	.size		_ZN39_INTERNAL_2e2a6452_4_k_cu_77788ff1_86534cuda3std3__45__cpo3endE,(_ZN39_INTERNAL_2e2a6452_4_k_cu_77788ff1_86534cuda3std3__419piecewise_constructE - _ZN39_INTERNAL_2e2a6452_4_k_cu_77788ff1_86534cuda3std3__45__cpo3endE)
_ZN39_INTERNAL_2e2a6452_4_k_cu_77788ff1_86534cuda3std3__45__cpo3endE:
	.zero		1
	.type		_ZN39_INTERNAL_2e2a6452_4_k_cu_77788ff1_86534cuda3std3__419piecewise_constructE,@object
	.size		_ZN39_INTERNAL_2e2a6452_4_k_cu_77788ff1_86534cuda3std3__419piecewise_constructE,(_ZN39_INTERNAL_2e2a6452_4_k_cu_77788ff1_86534cuda3std3__45__cpo4cendE - _ZN39_INTERNAL_2e2a6452_4_k_cu_77788ff1_86534cuda3std3__419piecewise_constructE)
_ZN39_INTERNAL_2e2a6452_4_k_cu_77788ff1_86534cuda3std3__419piecewise_constructE:
	.zero		1
	.type		_ZN39_INTERNAL_2e2a6452_4_k_cu_77788ff1_86534cuda3std3__45__cpo4cendE,@object
	.size		_ZN39_INTERNAL_2e2a6452_4_k_cu_77788ff1_86534cuda3std3__45__cpo4cendE,(_ZN39_INTERNAL_2e2a6452_4_k_cu_77788ff1_86534cuda3std6ranges3__45__cpo4swapE - _ZN39_INTERNAL_2e2a6452_4_k_cu_77788ff1_86534cuda3std3__45__cpo4cendE)
_ZN39_INTERNAL_2e2a6452_4_k_cu_77788ff1_86534cuda3std3__45__cpo4cendE:
	.zero		1
	.type		_ZN39_INTERNAL_2e2a6452_4_k_cu_77788ff1_86534cuda3std6ranges3__45__cpo4swapE,@object
	.size		_ZN39_INTERNAL_2e2a6452_4_k_cu_77788ff1_86534cuda3std6ranges3__45__cpo4swapE,(.L_10 - _ZN39_INTERNAL_2e2a6452_4_k_cu_77788ff1_86534cuda3std6ranges3__45__cpo4swapE)
_ZN39_INTERNAL_2e2a6452_4_k_cu_77788ff1_86534cuda3std6ranges3__45__cpo4swapE:
	.zero		1
.L_10:


//--------------------- .nv.constant0._ZN7cutlass13device_kernelINS_4gemm6kernel13GemmUniversalIN4cute5tupleIJiiiiEEENS1_10collective13CollectiveMmaINS1_35MainloopSm100TmaUmmaWarpSpecializedILi54ELi2ELi4ENS5_IJNS4_1CILi2EEENSA_ILi1EEESC_EEEEENS5_IJNSA_ILi64EEESF_NSA_ILi32EEEEEENS_12float_e5m2_tENS5_IJlSC_lEEESI_SJ_NS4_8TiledMMAINS4_8MMA_AtomIJNS4_10MMA_TraitsINS4_19SM100_MMA_F8F6F4_SSEJSI_SI_fSF_SF_NS4_17integral_constantINS4_4UMMA5MajorELSQ_0EEESR_NSO_INSP_7ScaleInELSS_0EEEST_EEEEEENS4_6LayoutINS5_IJSC_SC_SC_EEENS5_IJNSA_ILi0EEESY_SY_EEEEENS5_IJNS4_10UnderscoreES11_S11_EEEEENS4_13SM90_TMA_LOADENS4_14ComposedLayoutINS4_7SwizzleILi1ELi4ELi3EEENS4_18smem_ptr_flag_bitsILi8EEENSW_INS5_IJNSA_ILi8EEESG_EEENS5_IJSG_SC_EEEEEEEvNS4_8identityENS4_23SM90_TMA_LOAD_MULTICASTES1E_vS1F_EENS_8epilogue10collective18CollectiveEpilogueINS1I_23Sm100TmaWarpSpecializedILi1ELi1ELi32ELb0ELb0EEEJSH_NS5_IJNSW_ISF_SC_EES1N_EEESI_SJ_SI_SJ_NS1I_6fusion15FusionCallbacksIS1M_NS1P_17LinearCombinationISI_fSI_fLNS_15FloatRoundStyleE2EEESH_S1O_JEEENS4_5SM1004TMEM4LOAD26SM100_TMEM_LOAD_16dp32b32xES14_NS15_INS16_ILi2ELi4ELi3EEES19_NSW_INS5_IJS1A_SF_EEENS5_IJSF_SC_EEEEEEENS4_39AutoVectorizingCopyWithAssumedAlignmentILi128EEENS4_14SM90_TMA_STOREES23_S25_S25_EEEvvEEEEvNT_6ParamsE --------------------------
	.section	.nv.constant0._ZN7cutlass13device_kernelINS_4gemm6kernel13GemmUniversalIN4cute5tupleIJiiiiEEENS1_10collective13CollectiveMmaINS1_35MainloopSm100TmaUmmaWarpSpecializedILi54ELi2ELi4ENS5_IJNS4_1CILi2EEENSA_ILi1EEESC_EEEEENS5_IJNSA_ILi64EEESF_NSA_ILi32EEEEEENS_12float_e5m2_tENS5_IJlSC_lEEESI_SJ_NS4_8TiledMMAINS4_8MMA_AtomIJNS4_10MMA_TraitsINS4_19SM100_MMA_F8F6F4_SSEJSI_SI_fSF_SF_NS4_17integral_constantINS4_4UMMA5MajorELSQ_0EEESR_NSO_INSP_7ScaleInELSS_0EEEST_EEEEEENS4_6LayoutINS5_IJSC_SC_SC_EEENS5_IJNSA_ILi0EEESY_SY_EEEEENS5_IJNS4_10UnderscoreES11_S11_EEEEENS4_13SM90_TMA_LOADENS4_14ComposedLayoutINS4_7SwizzleILi1ELi4ELi3EEENS4_18smem_ptr_flag_bitsILi8EEENSW_INS5_IJNSA_ILi8EEESG_EEENS5_IJSG_SC_EEEEEEEvNS4_8identityENS4_23SM90_TMA_LOAD_MULTICASTES1E_vS1F_EENS_8epilogue10collective18CollectiveEpilogueINS1I_23Sm100TmaWarpSpecializedILi1ELi1ELi32ELb0ELb0EEEJSH_NS5_IJNSW_ISF_SC_EES1N_EEESI_SJ_SI_SJ_NS1I_6fusion15FusionCallbacksIS1M_NS1P_17LinearCombinationISI_fSI_fLNS_15FloatRoundStyleE2EEESH_S1O_JEEENS4_5SM1004TMEM4LOAD26SM100_TMEM_LOAD_16dp32b32xES14_NS15_INS16_ILi2ELi4ELi3EEES19_NSW_INS5_IJS1A_SF_EEENS5_IJSF_SC_EEEEEEENS4_39AutoVectorizingCopyWithAssumedAlignmentILi128EEENS4_14SM90_TMA_STOREES23_S25_S25_EEEvvEEEEvNT_6ParamsE,"a",@progbits
	.sectionflags	@""
	.align	4
.nv.constant0._ZN7cutlass13device_kernelINS_4gemm6kernel13GemmUniversalIN4cute5tupleIJiiiiEEENS1_10collective13CollectiveMmaINS1_35MainloopSm100TmaUmmaWarpSpecializedILi54ELi2ELi4ENS5_IJNS4_1CILi2EEENSA_ILi1EEESC_EEEEENS5_IJNSA_ILi64EEESF_NSA_ILi32EEEEEENS_12float_e5m2_tENS5_IJlSC_lEEESI_SJ_NS4_8TiledMMAINS4_8MMA_AtomIJNS4_10MMA_TraitsINS4_19SM100_MMA_F8F6F4_SSEJSI_SI_fSF_SF_NS4_17integral_constantINS4_4UMMA5MajorELSQ_0EEESR_NSO_INSP_7ScaleInELSS_0EEEST_EEEEEENS4_6LayoutINS5_IJSC_SC_SC_EEENS5_IJNSA_ILi0EEESY_SY_EEEEENS5_IJNS4_10UnderscoreES11_S11_EEEEENS4_13SM90_TMA_LOADENS4_14ComposedLayoutINS4_7SwizzleILi1ELi4ELi3EEENS4_18smem_ptr_flag_bitsILi8EEENSW_INS5_IJNSA_ILi8EEESG_EEENS5_IJSG_SC_EEEEEEEvNS4_8identityENS4_23SM90_TMA_LOAD_MULTICASTES1E_vS1F_EENS_8epilogue10collective18CollectiveEpilogueINS1I_23Sm100TmaWarpSpecializedILi1ELi1ELi32ELb0ELb0EEEJSH_NS5_IJNSW_ISF_SC_EES1N_EEESI_SJ_SI_SJ_NS1I_6fusion15FusionCallbacksIS1M_NS1P_17LinearCombinationISI_fSI_fLNS_15FloatRoundStyleE2EEESH_S1O_JEEENS4_5SM1004TMEM4LOAD26SM100_TMEM_LOAD_16dp32b32xES14_NS15_INS16_ILi2ELi4ELi3EEES19_NSW_INS5_IJS1A_SF_EEENS5_IJSF_SC_EEEEEEENS4_39AutoVectorizingCopyWithAssumedAlignmentILi128EEENS4_14SM90_TMA_STOREES23_S25_S25_EEEvvEEEEvNT_6ParamsE:
	.zero		2944


//--------------------- SYMBOLS --------------------------

	.type		.nv.reservedSmem.offset0,@object
	.size		.nv.reservedSmem.offset0,0x4
	.type		.nv.reservedSmem.cap,@object
	.size		.nv.reservedSmem.cap,0x4
	.type		__assertfail,@function
